//
// Generated by NVIDIA NVVM Compiler
//
// Compiler Build ID: CL-36424714
// Cuda compilation tools, release 13.0, V13.0.88
// Based on NVVM 20.0.0
//

.version 9.0
.target sm_100
.address_size 64

	// .globl	_Z9matmulvecPfS_iiS_

.visible .entry _Z9matmulvecPfS_iiS_(
	.param .u64 .ptr .align 1 _Z9matmulvecPfS_iiS__param_0,
	.param .u64 .ptr .align 1 _Z9matmulvecPfS_iiS__param_1,
	.param .u32 _Z9matmulvecPfS_iiS__param_2,
	.param .u32 _Z9matmulvecPfS_iiS__param_3,
	.param .u64 .ptr .align 1 _Z9matmulvecPfS_iiS__param_4
)
{
	.reg .pred 	%p<11>;
	.reg .b32 	%r<38>;
	.reg .b32 	%f<112>;
	.reg .b64 	%rd<31>;

	ld.param.u64 	%rd11, [_Z9matmulvecPfS_iiS__param_0];
	ld.param.u64 	%rd12, [_Z9matmulvecPfS_iiS__param_1];
	ld.param.u32 	%r24, [_Z9matmulvecPfS_iiS__param_2];
	ld.param.u32 	%r23, [_Z9matmulvecPfS_iiS__param_3];
	ld.param.u64 	%rd10, [_Z9matmulvecPfS_iiS__param_4];
	cvta.to.global.u64 	%rd1, %rd12;
	cvta.to.global.u64 	%rd2, %rd11;
	mov.u32 	%r25, %ctaid.x;
	mov.u32 	%r26, %ntid.x;
	mov.u32 	%r27, %tid.x;
	mad.lo.s32 	%r1, %r25, %r26, %r27;
	setp.ge.s32 	%p1, %r1, %r24;
	@%p1 bra 	$L__BB0_15;
	setp.lt.s32 	%p2, %r23, 1;
	mov.f32 	%f111, 0f00000000;
	@%p2 bra 	$L__BB0_14;
	mul.lo.s32 	%r2, %r23, %r1;
	and.b32  	%r3, %r23, 15;
	setp.lt.u32 	%p3, %r23, 16;
	mov.f32 	%f111, 0f00000000;
	mov.b32 	%r34, 0;
	@%p3 bra 	$L__BB0_5;
	and.b32  	%r34, %r23, 2147483632;
	neg.s32 	%r32, %r34;
	add.s64 	%rd3, %rd2, 32;
	add.s64 	%rd29, %rd1, 32;
	mov.f32 	%f111, 0f00000000;
	mov.u32 	%r31, %r2;
$L__BB0_4:
	.pragma "nounroll";
	mul.wide.s32 	%rd13, %r31, 4;
	add.s64 	%rd14, %rd3, %rd13;
	ld.global.f32 	%f18, [%rd14+-32];
	ld.global.f32 	%f19, [%rd29+-32];
	fma.rn.f32 	%f20, %f18, %f19, %f111;
	ld.global.f32 	%f21, [%rd14+-28];
	ld.global.f32 	%f22, [%rd29+-28];
	fma.rn.f32 	%f23, %f21, %f22, %f20;
	ld.global.f32 	%f24, [%rd14+-24];
	ld.global.f32 	%f25, [%rd29+-24];
	fma.rn.f32 	%f26, %f24, %f25, %f23;
	ld.global.f32 	%f27, [%rd14+-20];
	ld.global.f32 	%f28, [%rd29+-20];
	fma.rn.f32 	%f29, %f27, %f28, %f26;
	ld.global.f32 	%f30, [%rd14+-16];
	ld.global.f32 	%f31, [%rd29+-16];
	fma.rn.f32 	%f32, %f30, %f31, %f29;
	ld.global.f32 	%f33, [%rd14+-12];
	ld.global.f32 	%f34, [%rd29+-12];
	fma.rn.f32 	%f35, %f33, %f34, %f32;
	ld.global.f32 	%f36, [%rd14+-8];
	ld.global.f32 	%f37, [%rd29+-8];
	fma.rn.f32 	%f38, %f36, %f37, %f35;
	ld.global.f32 	%f39, [%rd14+-4];
	ld.global.f32 	%f40, [%rd29+-4];
	fma.rn.f32 	%f41, %f39, %f40, %f38;
	ld.global.f32 	%f42, [%rd14];
	ld.global.f32 	%f43, [%rd29];
	fma.rn.f32 	%f44, %f42, %f43, %f41;
	ld.global.f32 	%f45, [%rd14+4];
	ld.global.f32 	%f46, [%rd29+4];
	fma.rn.f32 	%f47, %f45, %f46, %f44;
	ld.global.f32 	%f48, [%rd14+8];
	ld.global.f32 	%f49, [%rd29+8];
	fma.rn.f32 	%f50, %f48, %f49, %f47;
	ld.global.f32 	%f51, [%rd14+12];
	ld.global.f32 	%f52, [%rd29+12];
	fma.rn.f32 	%f53, %f51, %f52, %f50;
	ld.global.f32 	%f54, [%rd14+16];
	ld.global.f32 	%f55, [%rd29+16];
	fma.rn.f32 	%f56, %f54, %f55, %f53;
	ld.global.f32 	%f57, [%rd14+20];
	ld.global.f32 	%f58, [%rd29+20];
	fma.rn.f32 	%f59, %f57, %f58, %f56;
	ld.global.f32 	%f60, [%rd14+24];
	ld.global.f32 	%f61, [%rd29+24];
	fma.rn.f32 	%f62, %f60, %f61, %f59;
	ld.global.f32 	%f63, [%rd14+28];
	ld.global.f32 	%f64, [%rd29+28];
	fma.rn.f32 	%f111, %f63, %f64, %f62;
	add.s32 	%r32, %r32, 16;
	add.s32 	%r31, %r31, 16;
	add.s64 	%rd29, %rd29, 64;
	setp.ne.s32 	%p4, %r32, 0;
	@%p4 bra 	$L__BB0_4;
$L__BB0_5:
	setp.eq.s32 	%p5, %r3, 0;
	@%p5 bra 	$L__BB0_14;
	and.b32  	%r11, %r23, 7;
	setp.lt.u32 	%p6, %r3, 8;
	@%p6 bra 	$L__BB0_8;
	add.s32 	%r29, %r34, %r2;
	mul.wide.s32 	%rd15, %r29, 4;
	add.s64 	%rd16, %rd2, %rd15;
	ld.global.f32 	%f66, [%rd16];
	mul.wide.u32 	%rd17, %r34, 4;
	add.s64 	%rd18, %rd1, %rd17;
	ld.global.f32 	%f67, [%rd18];
	fma.rn.f32 	%f68, %f66, %f67, %f111;
	ld.global.f32 	%f69, [%rd16+4];
	ld.global.f32 	%f70, [%rd18+4];
	fma.rn.f32 	%f71, %f69, %f70, %f68;
	ld.global.f32 	%f72, [%rd16+8];
	ld.global.f32 	%f73, [%rd18+8];
	fma.rn.f32 	%f74, %f72, %f73, %f71;
	ld.global.f32 	%f75, [%rd16+12];
	ld.global.f32 	%f76, [%rd18+12];
	fma.rn.f32 	%f77, %f75, %f76, %f74;
	ld.global.f32 	%f78, [%rd16+16];
	ld.global.f32 	%f79, [%rd18+16];
	fma.rn.f32 	%f80, %f78, %f79, %f77;
	ld.global.f32 	%f81, [%rd16+20];
	ld.global.f32 	%f82, [%rd18+20];
	fma.rn.f32 	%f83, %f81, %f82, %f80;
	ld.global.f32 	%f84, [%rd16+24];
	ld.global.f32 	%f85, [%rd18+24];
	fma.rn.f32 	%f86, %f84, %f85, %f83;
	ld.global.f32 	%f87, [%rd16+28];
	ld.global.f32 	%f88, [%rd18+28];
	fma.rn.f32 	%f111, %f87, %f88, %f86;
	add.s32 	%r34, %r34, 8;
$L__BB0_8:
	setp.eq.s32 	%p7, %r11, 0;
	@%p7 bra 	$L__BB0_14;
	and.b32  	%r14, %r23, 3;
	setp.lt.u32 	%p8, %r11, 4;
	@%p8 bra 	$L__BB0_11;
	add.s32 	%r30, %r34, %r2;
	mul.wide.s32 	%rd19, %r30, 4;
	add.s64 	%rd20, %rd2, %rd19;
	ld.global.f32 	%f90, [%rd20];
	mul.wide.u32 	%rd21, %r34, 4;
	add.s64 	%rd22, %rd1, %rd21;
	ld.global.f32 	%f91, [%rd22];
	fma.rn.f32 	%f92, %f90, %f91, %f111;
	ld.global.f32 	%f93, [%rd20+4];
	ld.global.f32 	%f94, [%rd22+4];
	fma.rn.f32 	%f95, %f93, %f94, %f92;
	ld.global.f32 	%f96, [%rd20+8];
	ld.global.f32 	%f97, [%rd22+8];
	fma.rn.f32 	%f98, %f96, %f97, %f95;
	ld.global.f32 	%f99, [%rd20+12];
	ld.global.f32 	%f100, [%rd22+12];
	fma.rn.f32 	%f111, %f99, %f100, %f98;
	add.s32 	%r34, %r34, 4;
$L__BB0_11:
	setp.eq.s32 	%p9, %r14, 0;
	@%p9 bra 	$L__BB0_14;
	mul.wide.u32 	%rd23, %r34, 4;
	add.s64 	%rd30, %rd1, %rd23;
	add.s32 	%r37, %r34, %r2;
	neg.s32 	%r36, %r14;
$L__BB0_13:
	.pragma "nounroll";
	mul.wide.s32 	%rd24, %r37, 4;
	add.s64 	%rd25, %rd2, %rd24;
	ld.global.f32 	%f101, [%rd25];
	ld.global.f32 	%f102, [%rd30];
	fma.rn.f32 	%f111, %f101, %f102, %f111;
	add.s64 	%rd30, %rd30, 4;
	add.s32 	%r37, %r37, 1;
	add.s32 	%r36, %r36, 1;
	setp.ne.s32 	%p10, %r36, 0;
	@%p10 bra 	$L__BB0_13;
$L__BB0_14:
	cvta.to.global.u64 	%rd26, %rd10;
	mul.wide.s32 	%rd27, %r1, 4;
	add.s64 	%rd28, %rd26, %rd27;
	st.global.f32 	[%rd28], %f111;
$L__BB0_15:
	ret;

}
	// .globl	_Z10matTmulvecPfS_iiS_
.visible .entry _Z10matTmulvecPfS_iiS_(
	.param .u64 .ptr .align 1 _Z10matTmulvecPfS_iiS__param_0,
	.param .u64 .ptr .align 1 _Z10matTmulvecPfS_iiS__param_1,
	.param .u32 _Z10matTmulvecPfS_iiS__param_2,
	.param .u32 _Z10matTmulvecPfS_iiS__param_3,
	.param .u64 .ptr .align 1 _Z10matTmulvecPfS_iiS__param_4
)
{
	.reg .pred 	%p<11>;
	.reg .b32 	%r<38>;
	.reg .b32 	%f<112>;
	.reg .b64 	%rd<58>;

	ld.param.u64 	%rd10, [_Z10matTmulvecPfS_iiS__param_0];
	ld.param.u64 	%rd11, [_Z10matTmulvecPfS_iiS__param_1];
	ld.param.u32 	%r23, [_Z10matTmulvecPfS_iiS__param_2];
	ld.param.u32 	%r24, [_Z10matTmulvecPfS_iiS__param_3];
	ld.param.u64 	%rd9, [_Z10matTmulvecPfS_iiS__param_4];
	cvta.to.global.u64 	%rd1, %rd11;
	cvta.to.global.u64 	%rd2, %rd10;
	mov.u32 	%r25, %ctaid.x;
	mov.u32 	%r26, %ntid.x;
	mov.u32 	%r27, %tid.x;
	mad.lo.s32 	%r1, %r25, %r26, %r27;
	setp.ge.s32 	%p1, %r1, %r24;
	@%p1 bra 	$L__BB1_15;
	setp.lt.s32 	%p2, %r23, 1;
	mov.f32 	%f111, 0f00000000;
	@%p2 bra 	$L__BB1_14;
	and.b32  	%r2, %r23, 15;
	setp.lt.u32 	%p3, %r23, 16;
	mov.f32 	%f111, 0f00000000;
	mov.b32 	%r34, 0;
	@%p3 bra 	$L__BB1_5;
	and.b32  	%r34, %r23, 2147483632;
	neg.s32 	%r32, %r34;
	shl.b32 	%r5, %r24, 4;
	add.s64 	%rd56, %rd1, 32;
	mov.f32 	%f111, 0f00000000;
	mul.wide.s32 	%rd14, %r24, 4;
	mov.u32 	%r31, %r1;
$L__BB1_4:
	.pragma "nounroll";
	mul.wide.s32 	%rd12, %r31, 4;
	add.s64 	%rd13, %rd2, %rd12;
	ld.global.f32 	%f18, [%rd13];
	ld.global.f32 	%f19, [%rd56+-32];
	fma.rn.f32 	%f20, %f18, %f19, %f111;
	add.s64 	%rd15, %rd13, %rd14;
	ld.global.f32 	%f21, [%rd15];
	ld.global.f32 	%f22, [%rd56+-28];
	fma.rn.f32 	%f23, %f21, %f22, %f20;
	add.s64 	%rd16, %rd15, %rd14;
	ld.global.f32 	%f24, [%rd16];
	ld.global.f32 	%f25, [%rd56+-24];
	fma.rn.f32 	%f26, %f24, %f25, %f23;
	add.s64 	%rd17, %rd16, %rd14;
	ld.global.f32 	%f27, [%rd17];
	ld.global.f32 	%f28, [%rd56+-20];
	fma.rn.f32 	%f29, %f27, %f28, %f26;
	add.s64 	%rd18, %rd17, %rd14;
	ld.global.f32 	%f30, [%rd18];
	ld.global.f32 	%f31, [%rd56+-16];
	fma.rn.f32 	%f32, %f30, %f31, %f29;
	add.s64 	%rd19, %rd18, %rd14;
	ld.global.f32 	%f33, [%rd19];
	ld.global.f32 	%f34, [%rd56+-12];
	fma.rn.f32 	%f35, %f33, %f34, %f32;
	add.s64 	%rd20, %rd19, %rd14;
	ld.global.f32 	%f36, [%rd20];
	ld.global.f32 	%f37, [%rd56+-8];
	fma.rn.f32 	%f38, %f36, %f37, %f35;
	add.s64 	%rd21, %rd20, %rd14;
	ld.global.f32 	%f39, [%rd21];
	ld.global.f32 	%f40, [%rd56+-4];
	fma.rn.f32 	%f41, %f39, %f40, %f38;
	add.s64 	%rd22, %rd21, %rd14;
	ld.global.f32 	%f42, [%rd22];
	ld.global.f32 	%f43, [%rd56];
	fma.rn.f32 	%f44, %f42, %f43, %f41;
	add.s64 	%rd23, %rd22, %rd14;
	ld.global.f32 	%f45, [%rd23];
	ld.global.f32 	%f46, [%rd56+4];
	fma.rn.f32 	%f47, %f45, %f46, %f44;
	add.s64 	%rd24, %rd23, %rd14;
	ld.global.f32 	%f48, [%rd24];
	ld.global.f32 	%f49, [%rd56+8];
	fma.rn.f32 	%f50, %f48, %f49, %f47;
	add.s64 	%rd25, %rd24, %rd14;
	ld.global.f32 	%f51, [%rd25];
	ld.global.f32 	%f52, [%rd56+12];
	fma.rn.f32 	%f53, %f51, %f52, %f50;
	add.s64 	%rd26, %rd25, %rd14;
	ld.global.f32 	%f54, [%rd26];
	ld.global.f32 	%f55, [%rd56+16];
	fma.rn.f32 	%f56, %f54, %f55, %f53;
	add.s64 	%rd27, %rd26, %rd14;
	ld.global.f32 	%f57, [%rd27];
	ld.global.f32 	%f58, [%rd56+20];
	fma.rn.f32 	%f59, %f57, %f58, %f56;
	add.s64 	%rd28, %rd27, %rd14;
	ld.global.f32 	%f60, [%rd28];
	ld.global.f32 	%f61, [%rd56+24];
	fma.rn.f32 	%f62, %f60, %f61, %f59;
	add.s64 	%rd29, %rd28, %rd14;
	ld.global.f32 	%f63, [%rd29];
	ld.global.f32 	%f64, [%rd56+28];
	fma.rn.f32 	%f111, %f63, %f64, %f62;
	add.s32 	%r32, %r32, 16;
	add.s32 	%r31, %r31, %r5;
	add.s64 	%rd56, %rd56, 64;
	setp.ne.s32 	%p4, %r32, 0;
	@%p4 bra 	$L__BB1_4;
$L__BB1_5:
	setp.eq.s32 	%p5, %r2, 0;
	@%p5 bra 	$L__BB1_14;
	and.b32  	%r11, %r23, 7;
	setp.lt.u32 	%p6, %r2, 8;
	@%p6 bra 	$L__BB1_8;
	mad.lo.s32 	%r29, %r34, %r24, %r1;
	mul.wide.s32 	%rd30, %r29, 4;
	add.s64 	%rd31, %rd2, %rd30;
	ld.global.f32 	%f66, [%rd31];
	mul.wide.u32 	%rd32, %r34, 4;
	add.s64 	%rd33, %rd1, %rd32;
	ld.global.f32 	%f67, [%rd33];
	fma.rn.f32 	%f68, %f66, %f67, %f111;
	mul.wide.s32 	%rd34, %r24, 4;
	add.s64 	%rd35, %rd31, %rd34;
	ld.global.f32 	%f69, [%rd35];
	ld.global.f32 	%f70, [%rd33+4];
	fma.rn.f32 	%f71, %f69, %f70, %f68;
	add.s64 	%rd36, %rd35, %rd34;
	ld.global.f32 	%f72, [%rd36];
	ld.global.f32 	%f73, [%rd33+8];
	fma.rn.f32 	%f74, %f72, %f73, %f71;
	add.s64 	%rd37, %rd36, %rd34;
	ld.global.f32 	%f75, [%rd37];
	ld.global.f32 	%f76, [%rd33+12];
	fma.rn.f32 	%f77, %f75, %f76, %f74;
	add.s64 	%rd38, %rd37, %rd34;
	ld.global.f32 	%f78, [%rd38];
	ld.global.f32 	%f79, [%rd33+16];
	fma.rn.f32 	%f80, %f78, %f79, %f77;
	add.s64 	%rd39, %rd38, %rd34;
	ld.global.f32 	%f81, [%rd39];
	ld.global.f32 	%f82, [%rd33+20];
	fma.rn.f32 	%f83, %f81, %f82, %f80;
	add.s64 	%rd40, %rd39, %rd34;
	ld.global.f32 	%f84, [%rd40];
	ld.global.f32 	%f85, [%rd33+24];
	fma.rn.f32 	%f86, %f84, %f85, %f83;
	add.s64 	%rd41, %rd40, %rd34;
	ld.global.f32 	%f87, [%rd41];
	ld.global.f32 	%f88, [%rd33+28];
	fma.rn.f32 	%f111, %f87, %f88, %f86;
	add.s32 	%r34, %r34, 8;
$L__BB1_8:
	setp.eq.s32 	%p7, %r11, 0;
	@%p7 bra 	$L__BB1_14;
	and.b32  	%r14, %r23, 3;
	setp.lt.u32 	%p8, %r11, 4;
	@%p8 bra 	$L__BB1_11;
	mad.lo.s32 	%r30, %r34, %r24, %r1;
	mul.wide.s32 	%rd42, %r30, 4;
	add.s64 	%rd43, %rd2, %rd42;
	ld.global.f32 	%f90, [%rd43];
	mul.wide.u32 	%rd44, %r34, 4;
	add.s64 	%rd45, %rd1, %rd44;
	ld.global.f32 	%f91, [%rd45];
	fma.rn.f32 	%f92, %f90, %f91, %f111;
	mul.wide.s32 	%rd46, %r24, 4;
	add.s64 	%rd47, %rd43, %rd46;
	ld.global.f32 	%f93, [%rd47];
	ld.global.f32 	%f94, [%rd45+4];
	fma.rn.f32 	%f95, %f93, %f94, %f92;
	add.s64 	%rd48, %rd47, %rd46;
	ld.global.f32 	%f96, [%rd48];
	ld.global.f32 	%f97, [%rd45+8];
	fma.rn.f32 	%f98, %f96, %f97, %f95;
	add.s64 	%rd49, %rd48, %rd46;
	ld.global.f32 	%f99, [%rd49];
	ld.global.f32 	%f100, [%rd45+12];
	fma.rn.f32 	%f111, %f99, %f100, %f98;
	add.s32 	%r34, %r34, 4;
$L__BB1_11:
	setp.eq.s32 	%p9, %r14, 0;
	@%p9 bra 	$L__BB1_14;
	mul.wide.u32 	%rd50, %r34, 4;
	add.s64 	%rd57, %rd1, %rd50;
	mad.lo.s32 	%r37, %r34, %r24, %r1;
	neg.s32 	%r36, %r14;
$L__BB1_13:
	.pragma "nounroll";
	mul.wide.s32 	%rd51, %r37, 4;
	add.s64 	%rd52, %rd2, %rd51;
	ld.global.f32 	%f101, [%rd52];
	ld.global.f32 	%f102, [%rd57];
	fma.rn.f32 	%f111, %f101, %f102, %f111;
	add.s64 	%rd57, %rd57, 4;
	add.s32 	%r37, %r37, %r24;
	add.s32 	%r36, %r36, 1;
	setp.ne.s32 	%p10, %r36, 0;
	@%p10 bra 	$L__BB1_13;
$L__BB1_14:
	cvta.to.global.u64 	%rd53, %rd9;
	mul.wide.s32 	%rd54, %r1, 4;
	add.s64 	%rd55, %rd53, %rd54;
	st.global.f32 	[%rd55], %f111;
$L__BB1_15:
	ret;

}
	// .globl	_Z11relu_kernelPfS_m
.visible .entry _Z11relu_kernelPfS_m(
	.param .u64 .ptr .align 1 _Z11relu_kernelPfS_m_param_0,
	.param .u64 .ptr .align 1 _Z11relu_kernelPfS_m_param_1,
	.param .u64 _Z11relu_kernelPfS_m_param_2
)
{
	.reg .pred 	%p<3>;
	.reg .b32 	%r<6>;
	.reg .b32 	%f<2>;
	.reg .b64 	%rd<13>;

	ld.param.u64 	%rd3, [_Z11relu_kernelPfS_m_param_0];
	ld.param.u64 	%rd4, [_Z11relu_kernelPfS_m_param_1];
	ld.param.u64 	%rd5, [_Z11relu_kernelPfS_m_param_2];
	cvta.to.global.u64 	%rd1, %rd4;
	mov.u32 	%r1, %ctaid.x;
	mov.u32 	%r2, %ntid.x;
	mov.u32 	%r3, %tid.x;
	mad.lo.s32 	%r4, %r1, %r2, %r3;
	cvt.s64.s32 	%rd2, %r4;
	setp.le.u64 	%p1, %rd5, %rd2;
	@%p1 bra 	$L__BB2_4;
	cvta.to.global.u64 	%rd6, %rd3;
	shl.b64 	%rd7, %rd2, 2;
	add.s64 	%rd8, %rd6, %rd7;
	ld.global.f32 	%f1, [%rd8];
	setp.geu.f32 	%p2, %f1, 0f00000000;
	@%p2 bra 	$L__BB2_3;
	add.s64 	%rd12, %rd1, %rd7;
	mov.b32 	%r5, 0;
	st.global.u32 	[%rd12], %r5;
	bra.uni 	$L__BB2_4;
$L__BB2_3:
	add.s64 	%rd10, %rd1, %rd7;
	st.global.f32 	[%rd10], %f1;
$L__BB2_4:
	ret;

}
	// .globl	_Z14sigmoid_kernelPfS_m
.visible .entry _Z14sigmoid_kernelPfS_m(
	.param .u64 .ptr .align 1 _Z14sigmoid_kernelPfS_m_param_0,
	.param .u64 .ptr .align 1 _Z14sigmoid_kernelPfS_m_param_1,
	.param .u64 _Z14sigmoid_kernelPfS_m_param_2
)
{
	.reg .pred 	%p<2>;
	.reg .b32 	%r<7>;
	.reg .b32 	%f<15>;
	.reg .b64 	%rd<10>;

	ld.param.u64 	%rd2, [_Z14sigmoid_kernelPfS_m_param_0];
	ld.param.u64 	%rd3, [_Z14sigmoid_kernelPfS_m_param_1];
	ld.param.u64 	%rd4, [_Z14sigmoid_kernelPfS_m_param_2];
	mov.u32 	%r1, %ctaid.x;
	mov.u32 	%r2, %ntid.x;
	mov.u32 	%r3, %tid.x;
	mad.lo.s32 	%r4, %r1, %r2, %r3;
	cvt.s64.s32 	%rd1, %r4;
	setp.le.u64 	%p1, %rd4, %rd1;
	@%p1 bra 	$L__BB3_2;
	cvta.to.global.u64 	%rd5, %rd2;
	cvta.to.global.u64 	%rd6, %rd3;
	shl.b64 	%rd7, %rd1, 2;
	add.s64 	%rd8, %rd5, %rd7;
	ld.global.f32 	%f1, [%rd8];
	fma.rn.f32 	%f2, %f1, 0fBBBB989D, 0f3F000000;
	cvt.sat.f32.f32 	%f3, %f2;
	mov.f32 	%f4, 0f4B400001;
	mov.f32 	%f5, 0f437C0000;
	fma.rm.f32 	%f6, %f3, %f5, %f4;
	add.f32 	%f7, %f6, 0fCB40007F;
	neg.f32 	%f8, %f7;
	fma.rn.f32 	%f9, %f1, 0fBFB8AA3B, %f8;
	fma.rn.f32 	%f10, %f1, 0fB2A57060, %f9;
	mov.b32 	%r5, %f6;
	shl.b32 	%r6, %r5, 23;
	mov.b32 	%f11, %r6;
	ex2.approx.ftz.f32 	%f12, %f10;
	fma.rn.f32 	%f13, %f12, %f11, 0f3F800000;
	rcp.rn.f32 	%f14, %f13;
	add.s64 	%rd9, %rd6, %rd7;
	st.global.f32 	[%rd9], %f14;
$L__BB3_2:
	ret;

}
	// .globl	_Z18sigmoid_derivativePfS_m
.visible .entry _Z18sigmoid_derivativePfS_m(
	.param .u64 .ptr .align 1 _Z18sigmoid_derivativePfS_m_param_0,
	.param .u64 .ptr .align 1 _Z18sigmoid_derivativePfS_m_param_1,
	.param .u64 _Z18sigmoid_derivativePfS_m_param_2
)
{
	.reg .pred 	%p<2>;
	.reg .b32 	%r<7>;
	.reg .b32 	%f<18>;
	.reg .b64 	%rd<10>;

	ld.param.u64 	%rd2, [_Z18sigmoid_derivativePfS_m_param_0];
	ld.param.u64 	%rd3, [_Z18sigmoid_derivativePfS_m_param_1];
	ld.param.u64 	%rd4, [_Z18sigmoid_derivativePfS_m_param_2];
	mov.u32 	%r1, %ctaid.x;
	mov.u32 	%r2, %ntid.x;
	mov.u32 	%r3, %tid.x;
	mad.lo.s32 	%r4, %r1, %r2, %r3;
	cvt.s64.s32 	%rd1, %r4;
	setp.le.u64 	%p1, %rd4, %rd1;
	@%p1 bra 	$L__BB4_2;
	cvta.to.global.u64 	%rd5, %rd2;
	cvta.to.global.u64 	%rd6, %rd3;
	shl.b64 	%rd7, %rd1, 2;
	add.s64 	%rd8, %rd5, %rd7;
	ld.global.f32 	%f1, [%rd8];
	fma.rn.f32 	%f2, %f1, 0fBBBB989D, 0f3F000000;
	cvt.sat.f32.f32 	%f3, %f2;
	mov.f32 	%f4, 0f4B400001;
	mov.f32 	%f5, 0f437C0000;
	fma.rm.f32 	%f6, %f3, %f5, %f4;
	add.f32 	%f7, %f6, 0fCB40007F;
	neg.f32 	%f8, %f7;
	fma.rn.f32 	%f9, %f1, 0fBFB8AA3B, %f8;
	fma.rn.f32 	%f10, %f1, 0fB2A57060, %f9;
	mov.b32 	%r5, %f6;
	shl.b32 	%r6, %r5, 23;
	mov.b32 	%f11, %r6;
	ex2.approx.ftz.f32 	%f12, %f10;
	fma.rn.f32 	%f13, %f12, %f11, 0f3F800000;
	rcp.rn.f32 	%f14, %f13;
	mov.f32 	%f15, 0f3F800000;
	sub.f32 	%f16, %f15, %f14;
	mul.f32 	%f17, %f14, %f16;
	add.s64 	%rd9, %rd6, %rd7;
	st.global.f32 	[%rd9], %f17;
$L__BB4_2:
	ret;

}
	// .globl	_Z14elementwisemulPfS_S_m
.visible .entry _Z14elementwisemulPfS_S_m(
	.param .u64 .ptr .align 1 _Z14elementwisemulPfS_S_m_param_0,
	.param .u64 .ptr .align 1 _Z14elementwisemulPfS_S_m_param_1,
	.param .u64 .ptr .align 1 _Z14elementwisemulPfS_S_m_param_2,
	.param .u64 _Z14elementwisemulPfS_S_m_param_3
)
{
	.reg .pred 	%p<2>;
	.reg .b32 	%r<5>;
	.reg .b32 	%f<4>;
	.reg .b64 	%rd<13>;

	ld.param.u64 	%rd2, [_Z14elementwisemulPfS_S_m_param_0];
	ld.param.u64 	%rd3, [_Z14elementwisemulPfS_S_m_param_1];
	ld.param.u64 	%rd4, [_Z14elementwisemulPfS_S_m_param_2];
	ld.param.u64 	%rd5, [_Z14elementwisemulPfS_S_m_param_3];
	mov.u32 	%r1, %ctaid.x;
	mov.u32 	%r2, %ntid.x;
	mov.u32 	%r3, %tid.x;
	mad.lo.s32 	%r4, %r1, %r2, %r3;
	cvt.s64.s32 	%rd1, %r4;
	setp.le.u64 	%p1, %rd5, %rd1;
	@%p1 bra 	$L__BB5_2;
	cvta.to.global.u64 	%rd6, %rd2;
	cvta.to.global.u64 	%rd7, %rd3;
	cvta.to.global.u64 	%rd8, %rd4;
	shl.b64 	%rd9, %rd1, 2;
	add.s64 	%rd10, %rd6, %rd9;
	ld.global.f32 	%f1, [%rd10];
	add.s64 	%rd11, %rd7, %rd9;
	ld.global.f32 	%f2, [%rd11];
	mul.f32 	%f3, %f1, %f2;
	add.s64 	%rd12, %rd8, %rd9;
	st.global.f32 	[%rd12], %f3;
$L__BB5_2:
	ret;

}
	// .globl	_Z15relu_derivativePfS_m
.visible .entry _Z15relu_derivativePfS_m(
	.param .u64 .ptr .align 1 _Z15relu_derivativePfS_m_param_0,
	.param .u64 .ptr .align 1 _Z15relu_derivativePfS_m_param_1,
	.param .u64 _Z15relu_derivativePfS_m_param_2
)
{
	.reg .pred 	%p<3>;
	.reg .b32 	%r<7>;
	.reg .b32 	%f<2>;
	.reg .b64 	%rd<13>;

	ld.param.u64 	%rd3, [_Z15relu_derivativePfS_m_param_0];
	ld.param.u64 	%rd4, [_Z15relu_derivativePfS_m_param_1];
	ld.param.u64 	%rd5, [_Z15relu_derivativePfS_m_param_2];
	cvta.to.global.u64 	%rd1, %rd4;
	mov.u32 	%r1, %ctaid.x;
	mov.u32 	%r2, %ntid.x;
	mov.u32 	%r3, %tid.x;
	mad.lo.s32 	%r4, %r1, %r2, %r3;
	cvt.s64.s32 	%rd2, %r4;
	setp.le.u64 	%p1, %rd5, %rd2;
	@%p1 bra 	$L__BB6_4;
	cvta.to.global.u64 	%rd6, %rd3;
	shl.b64 	%rd7, %rd2, 2;
	add.s64 	%rd8, %rd6, %rd7;
	ld.global.f32 	%f1, [%rd8];
	setp.geu.f32 	%p2, %f1, 0f00000000;
	@%p2 bra 	$L__BB6_3;
	add.s64 	%rd12, %rd1, %rd7;
	mov.b32 	%r6, 0;
	st.global.u32 	[%rd12], %r6;
	bra.uni 	$L__BB6_4;
$L__BB6_3:
	add.s64 	%rd10, %rd1, %rd7;
	mov.b32 	%r5, 1065353216;
	st.global.u32 	[%rd10], %r5;
$L__BB6_4:
	ret;

}
	// .globl	_Z14softmax_kernelPfS_m
.visible .entry _Z14softmax_kernelPfS_m(
	.param .u64 .ptr .align 1 _Z14softmax_kernelPfS_m_param_0,
	.param .u64 .ptr .align 1 _Z14softmax_kernelPfS_m_param_1,
	.param .u64 _Z14softmax_kernelPfS_m_param_2
)
{
	.reg .pred 	%p<11>;
	.reg .b32 	%r<37>;
	.reg .b32 	%f<210>;
	.reg .b64 	%rd<50>;

	ld.param.u64 	%rd18, [_Z14softmax_kernelPfS_m_param_0];
	ld.param.u64 	%rd16, [_Z14softmax_kernelPfS_m_param_1];
	ld.param.u64 	%rd17, [_Z14softmax_kernelPfS_m_param_2];
	cvta.to.global.u64 	%rd1, %rd18;
	setp.eq.s64 	%p1, %rd17, 0;
	mov.f32 	%f209, 0f00000000;
	@%p1 bra 	$L__BB7_12;
	and.b64  	%rd2, %rd17, 7;
	setp.lt.u64 	%p2, %rd17, 8;
	mov.f32 	%f209, 0f00000000;
	mov.b64 	%rd48, 0;
	@%p2 bra 	$L__BB7_4;
	and.b64  	%rd48, %rd17, -8;
	add.s64 	%rd45, %rd1, 16;
	mov.f32 	%f209, 0f00000000;
	mov.u64 	%rd46, %rd48;
$L__BB7_3:
	.pragma "nounroll";
	ld.global.f32 	%f17, [%rd45+-16];
	fma.rn.f32 	%f18, %f17, 0f3BBB989D, 0f3F000000;
	cvt.sat.f32.f32 	%f19, %f18;
	mov.f32 	%f20, 0f4B400001;
	mov.f32 	%f21, 0f437C0000;
	fma.rm.f32 	%f22, %f19, %f21, %f20;
	add.f32 	%f23, %f22, 0fCB40007F;
	neg.f32 	%f24, %f23;
	fma.rn.f32 	%f25, %f17, 0f3FB8AA3B, %f24;
	fma.rn.f32 	%f26, %f17, 0f32A57060, %f25;
	mov.b32 	%r1, %f22;
	shl.b32 	%r2, %r1, 23;
	mov.b32 	%f27, %r2;
	ex2.approx.ftz.f32 	%f28, %f26;
	fma.rn.f32 	%f29, %f28, %f27, %f209;
	ld.global.f32 	%f30, [%rd45+-12];
	fma.rn.f32 	%f31, %f30, 0f3BBB989D, 0f3F000000;
	cvt.sat.f32.f32 	%f32, %f31;
	fma.rm.f32 	%f33, %f32, %f21, %f20;
	add.f32 	%f34, %f33, 0fCB40007F;
	neg.f32 	%f35, %f34;
	fma.rn.f32 	%f36, %f30, 0f3FB8AA3B, %f35;
	fma.rn.f32 	%f37, %f30, 0f32A57060, %f36;
	mov.b32 	%r3, %f33;
	shl.b32 	%r4, %r3, 23;
	mov.b32 	%f38, %r4;
	ex2.approx.ftz.f32 	%f39, %f37;
	fma.rn.f32 	%f40, %f39, %f38, %f29;
	ld.global.f32 	%f41, [%rd45+-8];
	fma.rn.f32 	%f42, %f41, 0f3BBB989D, 0f3F000000;
	cvt.sat.f32.f32 	%f43, %f42;
	fma.rm.f32 	%f44, %f43, %f21, %f20;
	add.f32 	%f45, %f44, 0fCB40007F;
	neg.f32 	%f46, %f45;
	fma.rn.f32 	%f47, %f41, 0f3FB8AA3B, %f46;
	fma.rn.f32 	%f48, %f41, 0f32A57060, %f47;
	mov.b32 	%r5, %f44;
	shl.b32 	%r6, %r5, 23;
	mov.b32 	%f49, %r6;
	ex2.approx.ftz.f32 	%f50, %f48;
	fma.rn.f32 	%f51, %f50, %f49, %f40;
	ld.global.f32 	%f52, [%rd45+-4];
	fma.rn.f32 	%f53, %f52, 0f3BBB989D, 0f3F000000;
	cvt.sat.f32.f32 	%f54, %f53;
	fma.rm.f32 	%f55, %f54, %f21, %f20;
	add.f32 	%f56, %f55, 0fCB40007F;
	neg.f32 	%f57, %f56;
	fma.rn.f32 	%f58, %f52, 0f3FB8AA3B, %f57;
	fma.rn.f32 	%f59, %f52, 0f32A57060, %f58;
	mov.b32 	%r7, %f55;
	shl.b32 	%r8, %r7, 23;
	mov.b32 	%f60, %r8;
	ex2.approx.ftz.f32 	%f61, %f59;
	fma.rn.f32 	%f62, %f61, %f60, %f51;
	ld.global.f32 	%f63, [%rd45];
	fma.rn.f32 	%f64, %f63, 0f3BBB989D, 0f3F000000;
	cvt.sat.f32.f32 	%f65, %f64;
	fma.rm.f32 	%f66, %f65, %f21, %f20;
	add.f32 	%f67, %f66, 0fCB40007F;
	neg.f32 	%f68, %f67;
	fma.rn.f32 	%f69, %f63, 0f3FB8AA3B, %f68;
	fma.rn.f32 	%f70, %f63, 0f32A57060, %f69;
	mov.b32 	%r9, %f66;
	shl.b32 	%r10, %r9, 23;
	mov.b32 	%f71, %r10;
	ex2.approx.ftz.f32 	%f72, %f70;
	fma.rn.f32 	%f73, %f72, %f71, %f62;
	ld.global.f32 	%f74, [%rd45+4];
	fma.rn.f32 	%f75, %f74, 0f3BBB989D, 0f3F000000;
	cvt.sat.f32.f32 	%f76, %f75;
	fma.rm.f32 	%f77, %f76, %f21, %f20;
	add.f32 	%f78, %f77, 0fCB40007F;
	neg.f32 	%f79, %f78;
	fma.rn.f32 	%f80, %f74, 0f3FB8AA3B, %f79;
	fma.rn.f32 	%f81, %f74, 0f32A57060, %f80;
	mov.b32 	%r11, %f77;
	shl.b32 	%r12, %r11, 23;
	mov.b32 	%f82, %r12;
	ex2.approx.ftz.f32 	%f83, %f81;
	fma.rn.f32 	%f84, %f83, %f82, %f73;
	ld.global.f32 	%f85, [%rd45+8];
	fma.rn.f32 	%f86, %f85, 0f3BBB989D, 0f3F000000;
	cvt.sat.f32.f32 	%f87, %f86;
	fma.rm.f32 	%f88, %f87, %f21, %f20;
	add.f32 	%f89, %f88, 0fCB40007F;
	neg.f32 	%f90, %f89;
	fma.rn.f32 	%f91, %f85, 0f3FB8AA3B, %f90;
	fma.rn.f32 	%f92, %f85, 0f32A57060, %f91;
	mov.b32 	%r13, %f88;
	shl.b32 	%r14, %r13, 23;
	mov.b32 	%f93, %r14;
	ex2.approx.ftz.f32 	%f94, %f92;
	fma.rn.f32 	%f95, %f94, %f93, %f84;
	ld.global.f32 	%f96, [%rd45+12];
	fma.rn.f32 	%f97, %f96, 0f3BBB989D, 0f3F000000;
	cvt.sat.f32.f32 	%f98, %f97;
	fma.rm.f32 	%f99, %f98, %f21, %f20;
	add.f32 	%f100, %f99, 0fCB40007F;
	neg.f32 	%f101, %f100;
	fma.rn.f32 	%f102, %f96, 0f3FB8AA3B, %f101;
	fma.rn.f32 	%f103, %f96, 0f32A57060, %f102;
	mov.b32 	%r15, %f99;
	shl.b32 	%r16, %r15, 23;
	mov.b32 	%f104, %r16;
	ex2.approx.ftz.f32 	%f105, %f103;
	fma.rn.f32 	%f209, %f105, %f104, %f95;
	add.s64 	%rd46, %rd46, -8;
	add.s64 	%rd45, %rd45, 32;
	setp.ne.s64 	%p3, %rd46, 0;
	@%p3 bra 	$L__BB7_3;
$L__BB7_4:
	setp.eq.s64 	%p4, %rd2, 0;
	@%p4 bra 	$L__BB7_12;
	and.b64  	%rd10, %rd17, 3;
	setp.lt.u64 	%p5, %rd2, 4;
	@%p5 bra 	$L__BB7_7;
	shl.b64 	%rd20, %rd48, 2;
	add.s64 	%rd21, %rd1, %rd20;
	ld.global.f32 	%f107, [%rd21];
	fma.rn.f32 	%f108, %f107, 0f3BBB989D, 0f3F000000;
	cvt.sat.f32.f32 	%f109, %f108;
	mov.f32 	%f110, 0f4B400001;
	mov.f32 	%f111, 0f437C0000;
	fma.rm.f32 	%f112, %f109, %f111, %f110;
	add.f32 	%f113, %f112, 0fCB40007F;
	neg.f32 	%f114, %f113;
	fma.rn.f32 	%f115, %f107, 0f3FB8AA3B, %f114;
	fma.rn.f32 	%f116, %f107, 0f32A57060, %f115;
	mov.b32 	%r17, %f112;
	shl.b32 	%r18, %r17, 23;
	mov.b32 	%f117, %r18;
	ex2.approx.ftz.f32 	%f118, %f116;
	fma.rn.f32 	%f119, %f118, %f117, %f209;
	add.s64 	%rd22, %rd20, 4;
	and.b64  	%rd23, %rd22, 17179869180;
	add.s64 	%rd24, %rd1, %rd23;
	ld.global.f32 	%f120, [%rd24];
	fma.rn.f32 	%f121, %f120, 0f3BBB989D, 0f3F000000;
	cvt.sat.f32.f32 	%f122, %f121;
	fma.rm.f32 	%f123, %f122, %f111, %f110;
	add.f32 	%f124, %f123, 0fCB40007F;
	neg.f32 	%f125, %f124;
	fma.rn.f32 	%f126, %f120, 0f3FB8AA3B, %f125;
	fma.rn.f32 	%f127, %f120, 0f32A57060, %f126;
	mov.b32 	%r19, %f123;
	shl.b32 	%r20, %r19, 23;
	mov.b32 	%f128, %r20;
	ex2.approx.ftz.f32 	%f129, %f127;
	fma.rn.f32 	%f130, %f129, %f128, %f119;
	add.s64 	%rd25, %rd20, 8;
	and.b64  	%rd26, %rd25, 17179869180;
	add.s64 	%rd27, %rd1, %rd26;
	ld.global.f32 	%f131, [%rd27];
	fma.rn.f32 	%f132, %f131, 0f3BBB989D, 0f3F000000;
	cvt.sat.f32.f32 	%f133, %f132;
	fma.rm.f32 	%f134, %f133, %f111, %f110;
	add.f32 	%f135, %f134, 0fCB40007F;
	neg.f32 	%f136, %f135;
	fma.rn.f32 	%f137, %f131, 0f3FB8AA3B, %f136;
	fma.rn.f32 	%f138, %f131, 0f32A57060, %f137;
	mov.b32 	%r21, %f134;
	shl.b32 	%r22, %r21, 23;
	mov.b32 	%f139, %r22;
	ex2.approx.ftz.f32 	%f140, %f138;
	fma.rn.f32 	%f141, %f140, %f139, %f130;
	add.s64 	%rd28, %rd20, 12;
	and.b64  	%rd29, %rd28, 17179869180;
	add.s64 	%rd30, %rd1, %rd29;
	ld.global.f32 	%f142, [%rd30];
	fma.rn.f32 	%f143, %f142, 0f3BBB989D, 0f3F000000;
	cvt.sat.f32.f32 	%f144, %f143;
	fma.rm.f32 	%f145, %f144, %f111, %f110;
	add.f32 	%f146, %f145, 0fCB40007F;
	neg.f32 	%f147, %f146;
	fma.rn.f32 	%f148, %f142, 0f3FB8AA3B, %f147;
	fma.rn.f32 	%f149, %f142, 0f32A57060, %f148;
	mov.b32 	%r23, %f145;
	shl.b32 	%r24, %r23, 23;
	mov.b32 	%f150, %r24;
	ex2.approx.ftz.f32 	%f151, %f149;
	fma.rn.f32 	%f209, %f151, %f150, %f141;
	add.s64 	%rd31, %rd48, 4;
	and.b64  	%rd48, %rd31, 4294967295;
$L__BB7_7:
	setp.eq.s64 	%p6, %rd10, 0;
	@%p6 bra 	$L__BB7_12;
	setp.eq.s64 	%p7, %rd10, 1;
	@%p7 bra 	$L__BB7_10;
	shl.b64 	%rd32, %rd48, 2;
	add.s64 	%rd33, %rd1, %rd32;
	ld.global.f32 	%f153, [%rd33];
	fma.rn.f32 	%f154, %f153, 0f3BBB989D, 0f3F000000;
	cvt.sat.f32.f32 	%f155, %f154;
	mov.f32 	%f156, 0f4B400001;
	mov.f32 	%f157, 0f437C0000;
	fma.rm.f32 	%f158, %f155, %f157, %f156;
	add.f32 	%f159, %f158, 0fCB40007F;
	neg.f32 	%f160, %f159;
	fma.rn.f32 	%f161, %f153, 0f3FB8AA3B, %f160;
	fma.rn.f32 	%f162, %f153, 0f32A57060, %f161;
	mov.b32 	%r25, %f158;
	shl.b32 	%r26, %r25, 23;
	mov.b32 	%f163, %r26;
	ex2.approx.ftz.f32 	%f164, %f162;
	fma.rn.f32 	%f165, %f164, %f163, %f209;
	add.s64 	%rd34, %rd32, 4;
	and.b64  	%rd35, %rd34, 17179869180;
	add.s64 	%rd36, %rd1, %rd35;
	ld.global.f32 	%f166, [%rd36];
	fma.rn.f32 	%f167, %f166, 0f3BBB989D, 0f3F000000;
	cvt.sat.f32.f32 	%f168, %f167;
	fma.rm.f32 	%f169, %f168, %f157, %f156;
	add.f32 	%f170, %f169, 0fCB40007F;
	neg.f32 	%f171, %f170;
	fma.rn.f32 	%f172, %f166, 0f3FB8AA3B, %f171;
	fma.rn.f32 	%f173, %f166, 0f32A57060, %f172;
	mov.b32 	%r27, %f169;
	shl.b32 	%r28, %r27, 23;
	mov.b32 	%f174, %r28;
	ex2.approx.ftz.f32 	%f175, %f173;
	fma.rn.f32 	%f209, %f175, %f174, %f165;
	add.s64 	%rd37, %rd48, 2;
	and.b64  	%rd48, %rd37, 4294967295;
$L__BB7_10:
	and.b64  	%rd38, %rd17, 1;
	setp.eq.b64 	%p8, %rd38, 1;
	not.pred 	%p9, %p8;
	@%p9 bra 	$L__BB7_12;
	shl.b64 	%rd39, %rd48, 2;
	add.s64 	%rd40, %rd1, %rd39;
	ld.global.f32 	%f176, [%rd40];
	fma.rn.f32 	%f177, %f176, 0f3BBB989D, 0f3F000000;
	cvt.sat.f32.f32 	%f178, %f177;
	mov.f32 	%f179, 0f4B400001;
	mov.f32 	%f180, 0f437C0000;
	fma.rm.f32 	%f181, %f178, %f180, %f179;
	add.f32 	%f182, %f181, 0fCB40007F;
	neg.f32 	%f183, %f182;
	fma.rn.f32 	%f184, %f176, 0f3FB8AA3B, %f183;
	fma.rn.f32 	%f185, %f176, 0f32A57060, %f184;
	mov.b32 	%r29, %f181;
	shl.b32 	%r30, %r29, 23;
	mov.b32 	%f186, %r30;
	ex2.approx.ftz.f32 	%f187, %f185;
	fma.rn.f32 	%f209, %f187, %f186, %f209;
$L__BB7_12:
	mov.u32 	%r31, %tid.x;
	mov.u32 	%r32, %ntid.x;
	mov.u32 	%r33, %ctaid.x;
	mad.lo.s32 	%r34, %r33, %r32, %r31;
	cvt.s64.s32 	%rd15, %r34;
	setp.le.u64 	%p10, %rd17, %rd15;
	@%p10 bra 	$L__BB7_14;
	shl.b64 	%rd41, %rd15, 2;
	add.s64 	%rd42, %rd1, %rd41;
	ld.global.f32 	%f188, [%rd42];
	fma.rn.f32 	%f189, %f188, 0f3BBB989D, 0f3F000000;
	cvt.sat.f32.f32 	%f190, %f189;
	mov.f32 	%f191, 0f4B400001;
	mov.f32 	%f192, 0f437C0000;
	fma.rm.f32 	%f193, %f190, %f192, %f191;
	add.f32 	%f194, %f193, 0fCB40007F;
	neg.f32 	%f195, %f194;
	fma.rn.f32 	%f196, %f188, 0f3FB8AA3B, %f195;
	fma.rn.f32 	%f197, %f188, 0f32A57060, %f196;
	mov.b32 	%r35, %f193;
	shl.b32 	%r36, %r35, 23;
	mov.b32 	%f198, %r36;
	ex2.approx.ftz.f32 	%f199, %f197;
	mul.f32 	%f200, %f199, %f198;
	div.rn.f32 	%f201, %f200, %f209;
	cvta.to.global.u64 	%rd43, %rd16;
	add.s64 	%rd44, %rd43, %rd41;
	st.global.f32 	[%rd44], %f201;
$L__BB7_14:
	ret;

}
	// .globl	_Z21softmax_crossen_errorPfS_mi
.visible .entry _Z21softmax_crossen_errorPfS_mi(
	.param .u64 .ptr .align 1 _Z21softmax_crossen_errorPfS_mi_param_0,
	.param .u64 .ptr .align 1 _Z21softmax_crossen_errorPfS_mi_param_1,
	.param .u64 _Z21softmax_crossen_errorPfS_mi_param_2,
	.param .u32 _Z21softmax_crossen_errorPfS_mi_param_3
)
{
	.reg .pred 	%p<3>;
	.reg .b32 	%r<7>;
	.reg .b32 	%f<4>;
	.reg .b64 	%rd<13>;

	ld.param.u64 	%rd4, [_Z21softmax_crossen_errorPfS_mi_param_0];
	ld.param.u64 	%rd5, [_Z21softmax_crossen_errorPfS_mi_param_1];
	ld.param.u64 	%rd6, [_Z21softmax_crossen_errorPfS_mi_param_2];
	ld.param.u32 	%r1, [_Z21softmax_crossen_errorPfS_mi_param_3];
	cvta.to.global.u64 	%rd1, %rd5;
	cvta.to.global.u64 	%rd2, %rd4;
	mov.u32 	%r2, %ctaid.x;
	mov.u32 	%r3, %ntid.x;
	mov.u32 	%r4, %tid.x;
	mad.lo.s32 	%r5, %r2, %r3, %r4;
	cvt.s64.s32 	%rd3, %r5;
	setp.le.u64 	%p1, %rd6, %rd3;
	@%p1 bra 	$L__BB8_4;
	cvt.u32.u64 	%r6, %rd3;
	setp.ne.s32 	%p2, %r6, %r1;
	@%p2 bra 	$L__BB8_3;
	mul.wide.s32 	%rd10, %r1, 4;
	add.s64 	%rd11, %rd2, %rd10;
	ld.global.f32 	%f2, [%rd11];
	add.f32 	%f3, %f2, 0fBF800000;
	add.s64 	%rd12, %rd1, %rd10;
	st.global.f32 	[%rd12], %f3;
	bra.uni 	$L__BB8_4;
$L__BB8_3:
	shl.b64 	%rd7, %rd3, 2;
	add.s64 	%rd8, %rd2, %rd7;
	ld.global.f32 	%f1, [%rd8];
	add.s64 	%rd9, %rd1, %rd7;
	st.global.f32 	[%rd9], %f1;
$L__BB8_4:
	ret;

}
	// .globl	_Z20sigmoid_square_errorPfS_mi
.visible .entry _Z20sigmoid_square_errorPfS_mi(
	.param .u64 .ptr .align 1 _Z20sigmoid_square_errorPfS_mi_param_0,
	.param .u64 .ptr .align 1 _Z20sigmoid_square_errorPfS_mi_param_1,
	.param .u64 _Z20sigmoid_square_errorPfS_mi_param_2,
	.param .u32 _Z20sigmoid_square_errorPfS_mi_param_3
)
{
	.reg .pred 	%p<3>;
	.reg .b32 	%r<7>;
	.reg .b32 	%f<12>;
	.reg .b64 	%rd<13>;

	ld.param.u64 	%rd4, [_Z20sigmoid_square_errorPfS_mi_param_0];
	ld.param.u64 	%rd5, [_Z20sigmoid_square_errorPfS_mi_param_1];
	ld.param.u64 	%rd6, [_Z20sigmoid_square_errorPfS_mi_param_2];
	ld.param.u32 	%r1, [_Z20sigmoid_square_errorPfS_mi_param_3];
	cvta.to.global.u64 	%rd1, %rd5;
	cvta.to.global.u64 	%rd2, %rd4;
	mov.u32 	%r2, %ctaid.x;
	mov.u32 	%r3, %ntid.x;
	mov.u32 	%r4, %tid.x;
	mad.lo.s32 	%r5, %r2, %r3, %r4;
	cvt.s64.s32 	%rd3, %r5;
	setp.le.u64 	%p1, %rd6, %rd3;
	@%p1 bra 	$L__BB9_4;
	cvt.u32.u64 	%r6, %rd3;
	setp.ne.s32 	%p2, %r6, %r1;
	@%p2 bra 	$L__BB9_3;
	mul.wide.s32 	%rd10, %r1, 4;
	add.s64 	%rd11, %rd2, %rd10;
	ld.global.f32 	%f6, [%rd11];
	add.f32 	%f7, %f6, 0fBF800000;
	mul.f32 	%f8, %f6, %f7;
	mov.f32 	%f9, 0f3F800000;
	sub.f32 	%f10, %f9, %f6;
	mul.f32 	%f11, %f10, %f8;
	add.s64 	%rd12, %rd1, %rd10;
	st.global.f32 	[%rd12], %f11;
	bra.uni 	$L__BB9_4;
$L__BB9_3:
	shl.b64 	%rd7, %rd3, 2;
	add.s64 	%rd8, %rd2, %rd7;
	ld.global.f32 	%f1, [%rd8];
	mul.f32 	%f2, %f1, %f1;
	mov.f32 	%f3, 0f3F800000;
	sub.f32 	%f4, %f3, %f1;
	mul.f32 	%f5, %f2, %f4;
	add.s64 	%rd9, %rd1, %rd7;
	st.global.f32 	[%rd9], %f5;
$L__BB9_4:
	ret;

}
	// .globl	_Z13cross_entropyPfS_m
.visible .entry _Z13cross_entropyPfS_m(
	.param .u64 .ptr .align 1 _Z13cross_entropyPfS_m_param_0,
	.param .u64 .ptr .align 1 _Z13cross_entropyPfS_m_param_1,
	.param .u64 _Z13cross_entropyPfS_m_param_2
)
{


	ret;

}
	// .globl	_Z17mean_square_errorPfS_m
.visible .entry _Z17mean_square_errorPfS_m(
	.param .u64 .ptr .align 1 _Z17mean_square_errorPfS_m_param_0,
	.param .u64 .ptr .align 1 _Z17mean_square_errorPfS_m_param_1,
	.param .u64 _Z17mean_square_errorPfS_m_param_2
)
{


	ret;

}
	// .globl	_Z20weight_update_kernelPfS_S_f
.visible .entry _Z20weight_update_kernelPfS_S_f(
	.param .u64 .ptr .align 1 _Z20weight_update_kernelPfS_S_f_param_0,
	.param .u64 .ptr .align 1 _Z20weight_update_kernelPfS_S_f_param_1,
	.param .u64 .ptr .align 1 _Z20weight_update_kernelPfS_S_f_param_2,
	.param .f32 _Z20weight_update_kernelPfS_S_f_param_3
)
{
	.reg .b32 	%r<5>;
	.reg .b32 	%f<8>;
	.reg .b64 	%rd<13>;

	ld.param.u64 	%rd1, [_Z20weight_update_kernelPfS_S_f_param_0];
	ld.param.u64 	%rd2, [_Z20weight_update_kernelPfS_S_f_param_1];
	ld.param.u64 	%rd3, [_Z20weight_update_kernelPfS_S_f_param_2];
	ld.param.f32 	%f1, [_Z20weight_update_kernelPfS_S_f_param_3];
	cvta.to.global.u64 	%rd4, %rd3;
	cvta.to.global.u64 	%rd5, %rd2;
	cvta.to.global.u64 	%rd6, %rd1;
	mov.u32 	%r1, %tid.x;
	mov.u32 	%r2, %nctaid.x;
	mov.u32 	%r3, %ctaid.x;
	mad.lo.s32 	%r4, %r1, %r2, %r3;
	mul.wide.u32 	%rd7, %r1, 4;
	add.s64 	%rd8, %rd6, %rd7;
	ld.global.f32 	%f2, [%rd8];
	mul.f32 	%f3, %f2, %f1;
	mul.wide.u32 	%rd9, %r3, 4;
	add.s64 	%rd10, %rd5, %rd9;
	ld.global.f32 	%f4, [%rd10];
	mul.f32 	%f5, %f3, %f4;
	mul.wide.s32 	%rd11, %r4, 4;
	add.s64 	%rd12, %rd4, %rd11;
	ld.global.f32 	%f6, [%rd12];
	sub.f32 	%f7, %f6, %f5;
	st.global.f32 	[%rd12], %f7;
	ret;

}


// ===== COMPILED SASS (sm_100) =====

	.target	sm_100

	.elftype	@"ET_EXEC"


//--------------------- .note.nv.tkinfo           --------------------------
	.section	.note.nv.tkinfo,"",@"SHT_NOTE"
	.sectionflags	@"SHF_NOTE_NV_TKINFO"
	.tkinfo
        /*0018*/ 	.word	0x00000002
        /*0030*/ 	.string	""
        /*0030*/ 	.string	"ptxas"
        /*0030*/ 	.string	"Cuda compilation tools, release 13.0, V13.0.88"
        /*0030*/ 	.string	"Build cuda_13.0.r13.0/compiler.36424714_0"
        /*0030*/ 	.string	"-arch sm_100 -m 64 "



//--------------------- .note.nv.cuinfo           --------------------------
	.section	.note.nv.cuinfo,"",@"SHT_NOTE"
	.sectionflags	@"SHF_NOTE_NV_CUINFO"
        /*0018*/ 	.short	0x0002
        /*001a*/ 	.short	0x0064
        /*001c*/ 	.short	0x0082
	.zero		2


//--------------------- .nv.info                  --------------------------
	.section	.nv.info,"",@"SHT_CUDA_INFO"
	.align	4


	//----- nvinfo : EIATTR_REGCOUNT
	.align		4
        /*0000*/ 	.byte	0x04, 0x2f
        /*0002*/ 	.short	(.L_1 - .L_0)
	.align		4
.L_0:
        /*0004*/ 	.word	index@(_Z9matmulvecPfS_iiS_)
        /*0008*/ 	.word	0x0000001e


	//----- nvinfo : EIATTR_FRAME_SIZE
	.align		4
.L_1:
        /*000c*/ 	.byte	0x04, 0x11
        /*000e*/ 	.short	(.L_3 - .L_2)
	.align		4
.L_2:
        /*0010*/ 	.word	index@(_Z9matmulvecPfS_iiS_)
        /*0014*/ 	.word	0x00000000


	//----- nvinfo : EIATTR_REGCOUNT
	.align		4
.L_3:
        /*0018*/ 	.byte	0x04, 0x2f
        /*001a*/ 	.short	(.L_5 - .L_4)
	.align		4
.L_4:
        /*001c*/ 	.word	index@(_Z10matTmulvecPfS_iiS_)
        /*0020*/ 	.word	0x00000020


	//----- nvinfo : EIATTR_FRAME_SIZE
	.align		4
.L_5:
        /*0024*/ 	.byte	0x04, 0x11
        /*0026*/ 	.short	(.L_7 - .L_6)
	.align		4
.L_6:
        /*0028*/ 	.word	index@(_Z10matTmulvecPfS_iiS_)
        /*002c*/ 	.word	0x00000000


	//----- nvinfo : EIATTR_REGCOUNT
	.align		4
.L_7:
        /*0030*/ 	.byte	0x04, 0x2f
        /*0032*/ 	.short	(.L_9 - .L_8)
	.align		4
.L_8:
        /*0034*/ 	.word	index@(_Z11relu_kernelPfS_m)
        /*0038*/ 	.word	0x0000000c


	//----- nvinfo : EIATTR_FRAME_SIZE
	.align		4
.L_9:
        /*003c*/ 	.byte	0x04, 0x11
        /*003e*/ 	.short	(.L_11 - .L_10)
	.align		4
.L_10:
        /*0040*/ 	.word	index@(_Z11relu_kernelPfS_m)
        /*0044*/ 	.word	0x00000000


	//----- nvinfo : EIATTR_REGCOUNT
	.align		4
.L_11:
        /*0048*/ 	.byte	0x04, 0x2f
        /*004a*/ 	.short	(.L_13 - .L_12)
	.align		4
.L_12:
        /*004c*/ 	.word	index@(_Z14sigmoid_kernelPfS_m)
        /*0050*/ 	.word	0x0000000f


	//----- nvinfo : EIATTR_FRAME_SIZE
	.align		4
.L_13:
        /*0054*/ 	.byte	0x04, 0x11
        /*0056*/ 	.short	(.L_15 - .L_14)
	.align		4
.L_14:
        /*0058*/ 	.word	index@($__internal_2_$__cuda_sm20_rcp_rn_f32_slowpath)
        /*005c*/ 	.word	0x00000000


	//----- nvinfo : EIATTR_FRAME_SIZE
	.align		4
.L_15:
        /*0060*/ 	.byte	0x04, 0x11
        /*0062*/ 	.short	(.L_17 - .L_16)
	.align		4
.L_16:
        /*0064*/ 	.word	index@(_Z14sigmoid_kernelPfS_m)
        /*0068*/ 	.word	0x00000000


	//----- nvinfo : EIATTR_REGCOUNT
	.align		4
.L_17:
        /*006c*/ 	.byte	0x04, 0x2f
        /*006e*/ 	.short	(.L_19 - .L_18)
	.align		4
.L_18:
        /*0070*/ 	.word	index@(_Z18sigmoid_derivativePfS_m)
        /*0074*/ 	.word	0x0000000f


	//----- nvinfo : EIATTR_FRAME_SIZE
	.align		4
.L_19:
        /*0078*/ 	.byte	0x04, 0x11
        /*007a*/ 	.short	(.L_21 - .L_20)
	.align		4
.L_20:
        /*007c*/ 	.word	index@($__internal_1_$__cuda_sm20_rcp_rn_f32_slowpath)
        /*0080*/ 	.word	0x00000000


	//----- nvinfo : EIATTR_FRAME_SIZE
	.align		4
.L_21:
        /*0084*/ 	.byte	0x04, 0x11
        /*0086*/ 	.short	(.L_23 - .L_22)
	.align		4
.L_22:
        /*0088*/ 	.word	index@(_Z18sigmoid_derivativePfS_m)
        /*008c*/ 	.word	0x00000000


	//----- nvinfo : EIATTR_REGCOUNT
	.align		4
.L_23:
        /*0090*/ 	.byte	0x04, 0x2f
        /*0092*/ 	.short	(.L_25 - .L_24)
	.align		4
.L_24:
        /*0094*/ 	.word	index@(_Z14elementwisemulPfS_S_m)
        /*0098*/ 	.word	0x0000000c


	//----- nvinfo : EIATTR_FRAME_SIZE
	.align		4
.L_25:
        /*009c*/ 	.byte	0x04, 0x11
        /*009e*/ 	.short	(.L_27 - .L_26)
	.align		4
.L_26:
        /*00a0*/ 	.word	index@(_Z14elementwisemulPfS_S_m)
        /*00a4*/ 	.word	0x00000000


	//----- nvinfo : EIATTR_REGCOUNT
	.align		4
.L_27:
        /*00a8*/ 	.byte	0x04, 0x2f
        /*00aa*/ 	.short	(.L_29 - .L_28)
	.align		4
.L_28:
        /*00ac*/ 	.word	index@(_Z15relu_derivativePfS_m)
        /*00b0*/ 	.word	0x0000000a


	//----- nvinfo : EIATTR_FRAME_SIZE
	.align		4
.L_29:
        /*00b4*/ 	.byte	0x04, 0x11
        /*00b6*/ 	.short	(.L_31 - .L_30)
	.align		4
.L_30:
        /*00b8*/ 	.word	index@(_Z15relu_derivativePfS_m)
        /*00bc*/ 	.word	0x00000000


	//----- nvinfo : EIATTR_REGCOUNT
	.align		4
.L_31:
        /*00c0*/ 	.byte	0x04, 0x2f
        /*00c2*/ 	.short	(.L_33 - .L_32)
	.align		4
.L_32:
        /*00c4*/ 	.word	index@(_Z14softmax_kernelPfS_m)
        /*00c8*/ 	.word	0x0000001a


	//----- nvinfo : EIATTR_FRAME_SIZE
	.align		4
.L_33:
        /*00cc*/ 	.byte	0x04, 0x11
        /*00ce*/ 	.short	(.L_35 - .L_34)
	.align		4
.L_34:
        /*00d0*/ 	.word	index@($__internal_0_$__cuda_sm3x_div_rn_noftz_f32_slowpath)
        /*00d4*/ 	.word	0x00000000


	//----- nvinfo : EIATTR_FRAME_SIZE
	.align		4
.L_35:
        /*00d8*/ 	.byte	0x04, 0x11
        /*00da*/ 	.short	(.L_37 - .L_36)
	.align		4
.L_36:
        /*00dc*/ 	.word	index@(_Z14softmax_kernelPfS_m)
        /*00e0*/ 	.word	0x00000000


	//----- nvinfo : EIATTR_REGCOUNT
	.align		4
.L_37:
        /*00e4*/ 	.byte	0x04, 0x2f
        /*00e6*/ 	.short	(.L_39 - .L_38)
	.align		4
.L_38:
        /*00e8*/ 	.word	index@(_Z21softmax_crossen_errorPfS_mi)
        /*00ec*/ 	.word	0x0000000a


	//----- nvinfo : EIATTR_FRAME_SIZE
	.align		4
.L_39:
        /*00f0*/ 	.byte	0x04, 0x11
        /*00f2*/ 	.short	(.L_41 - .L_40)
	.align		4
.L_40:
        /*00f4*/ 	.word	index@(_Z21softmax_crossen_errorPfS_mi)
        /*00f8*/ 	.word	0x00000000


	//----- nvinfo : EIATTR_REGCOUNT
	.align		4
.L_41:
        /*00fc*/ 	.byte	0x04, 0x2f
        /*00fe*/ 	.short	(.L_43 - .L_42)
	.align		4
.L_42:
        /*0100*/ 	.word	index@(_Z20sigmoid_square_errorPfS_mi)
        /*0104*/ 	.word	0x0000000c


	//----- nvinfo : EIATTR_FRAME_SIZE
	.align		4
.L_43:
        /*0108*/ 	.byte	0x04, 0x11
        /*010a*/ 	.short	(.L_45 - .L_44)
	.align		4
.L_44:
        /*010c*/ 	.word	index@(_Z20sigmoid_square_errorPfS_mi)
        /*0110*/ 	.word	0x00000000


	//----- nvinfo : EIATTR_REGCOUNT
	.align		4
.L_45:
        /*0114*/ 	.byte	0x04, 0x2f
        /*0116*/ 	.short	(.L_47 - .L_46)
	.align		4
.L_46:
        /*0118*/ 	.word	index@(_Z13cross_entropyPfS_m)
        /*011c*/ 	.word	0x00000004


	//----- nvinfo : EIATTR_FRAME_SIZE
	.align		4
.L_47:
        /*0120*/ 	.byte	0x04, 0x11
        /*0122*/ 	.short	(.L_49 - .L_48)
	.align		4
.L_48:
        /*0124*/ 	.word	index@(_Z13cross_entropyPfS_m)
        /*0128*/ 	.word	0x00000000


	//----- nvinfo : EIATTR_REGCOUNT
	.align		4
.L_49:
        /*012c*/ 	.byte	0x04, 0x2f
        /*012e*/ 	.short	(.L_51 - .L_50)
	.align		4
.L_50:
        /*0130*/ 	.word	index@(_Z17mean_square_errorPfS_m)
        /*0134*/ 	.word	0x00000004


	//----- nvinfo : EIATTR_FRAME_SIZE
	.align		4
.L_51:
        /*0138*/ 	.byte	0x04, 0x11
        /*013a*/ 	.short	(.L_53 - .L_52)
	.align		4
.L_52:
        /*013c*/ 	.word	index@(_Z17mean_square_errorPfS_m)
        /*0140*/ 	.word	0x00000000


	//----- nvinfo : EIATTR_REGCOUNT
	.align		4
.L_53:
        /*0144*/ 	.byte	0x04, 0x2f
        /*0146*/ 	.short	(.L_55 - .L_54)
	.align		4
.L_54:
        /*0148*/ 	.word	index@(_Z20weight_update_kernelPfS_S_f)
        /*014c*/ 	.word	0x0000000c


	//----- nvinfo : EIATTR_FRAME_SIZE
	.align		4
.L_55:
        /*0150*/ 	.byte	0x04, 0x11
        /*0152*/ 	.short	(.L_57 - .L_56)
	.align		4
.L_56:
        /*0154*/ 	.word	index@(_Z20weight_update_kernelPfS_S_f)
        /*0158*/ 	.word	0x00000000


	//----- nvinfo : EIATTR_MIN_STACK_SIZE
	.align		4
.L_57:
        /*015c*/ 	.byte	0x04, 0x12
        /*015e*/ 	.short	(.L_59 - .L_58)
	.align		4
.L_58:
        /*0160*/ 	.word	index@(_Z20weight_update_kernelPfS_S_f)
        /*0164*/ 	.word	0x00000000


	//----- nvinfo : EIATTR_MIN_STACK_SIZE
	.align		4
.L_59:
        /*0168*/ 	.byte	0x04, 0x12
        /*016a*/ 	.short	(.L_61 - .L_60)
	.align		4
.L_60:
        /*016c*/ 	.word	index@(_Z17mean_square_errorPfS_m)
        /*0170*/ 	.word	0x00000000


	//----- nvinfo : EIATTR_MIN_STACK_SIZE
	.align		4
.L_61:
        /*0174*/ 	.byte	0x04, 0x12
        /*0176*/ 	.short	(.L_63 - .L_62)
	.align		4
.L_62:
        /*0178*/ 	.word	index@(_Z13cross_entropyPfS_m)
        /*017c*/ 	.word	0x00000000


	//----- nvinfo : EIATTR_MIN_STACK_SIZE
	.align		4
.L_63:
        /*0180*/ 	.byte	0x04, 0x12
        /*0182*/ 	.short	(.L_65 - .L_64)
	.align		4
.L_64:
        /*0184*/ 	.word	index@(_Z20sigmoid_square_errorPfS_mi)
        /*0188*/ 	.word	0x00000000


	//----- nvinfo : EIATTR_MIN_STACK_SIZE
	.align		4
.L_65:
        /*018c*/ 	.byte	0x04, 0x12
        /*018e*/ 	.short	(.L_67 - .L_66)
	.align		4
.L_66:
        /*0190*/ 	.word	index@(_Z21softmax_crossen_errorPfS_mi)
        /*0194*/ 	.word	0x00000000


	//----- nvinfo : EIATTR_MIN_STACK_SIZE
	.align		4
.L_67:
        /*0198*/ 	.byte	0x04, 0x12
        /*019a*/ 	.short	(.L_69 - .L_68)
	.align		4
.L_68:
        /*019c*/ 	.word	index@(_Z14softmax_kernelPfS_m)
        /*01a0*/ 	.word	0x00000000


	//----- nvinfo : EIATTR_MIN_STACK_SIZE
	.align		4
.L_69:
        /*01a4*/ 	.byte	0x04, 0x12
        /*01a6*/ 	.short	(.L_71 - .L_70)
	.align		4
.L_70:
        /*01a8*/ 	.word	index@(_Z15relu_derivativePfS_m)
        /*01ac*/ 	.word	0x00000000


	//----- nvinfo : EIATTR_MIN_STACK_SIZE
	.align		4
.L_71:
        /*01b0*/ 	.byte	0x04, 0x12
        /*01b2*/ 	.short	(.L_73 - .L_72)
	.align		4
.L_72:
        /*01b4*/ 	.word	index@(_Z14elementwisemulPfS_S_m)
        /*01b8*/ 	.word	0x00000000


	//----- nvinfo : EIATTR_MIN_STACK_SIZE
	.align		4
.L_73:
        /*01bc*/ 	.byte	0x04, 0x12
        /*01be*/ 	.short	(.L_75 - .L_74)
	.align		4
.L_74:
        /*01c0*/ 	.word	index@(_Z18sigmoid_derivativePfS_m)
        /*01c4*/ 	.word	0x00000000


	//----- nvinfo : EIATTR_MIN_STACK_SIZE
	.align		4
.L_75:
        /*01c8*/ 	.byte	0x04, 0x12
        /*01ca*/ 	.short	(.L_77 - .L_76)
	.align		4
.L_76:
        /*01cc*/ 	.word	index@(_Z14sigmoid_kernelPfS_m)
        /*01d0*/ 	.word	0x00000000


	//----- nvinfo : EIATTR_MIN_STACK_SIZE
	.align		4
.L_77:
        /*01d4*/ 	.byte	0x04, 0x12
        /*01d6*/ 	.short	(.L_79 - .L_78)
	.align		4
.L_78:
        /*01d8*/ 	.word	index@(_Z11relu_kernelPfS_m)
        /*01dc*/ 	.word	0x00000000


	//----- nvinfo : EIATTR_MIN_STACK_SIZE
	.align		4
.L_79:
        /*01e0*/ 	.byte	0x04, 0x12
        /*01e2*/ 	.short	(.L_81 - .L_80)
	.align		4
.L_80:
        /*01e4*/ 	.word	index@(_Z10matTmulvecPfS_iiS_)
        /*01e8*/ 	.word	0x00000000


	//----- nvinfo : EIATTR_MIN_STACK_SIZE
	.align		4
.L_81:
        /*01ec*/ 	.byte	0x04, 0x12
        /*01ee*/ 	.short	(.L_83 - .L_82)
	.align		4
.L_82:
        /*01f0*/ 	.word	index@(_Z9matmulvecPfS_iiS_)
        /*01f4*/ 	.word	0x00000000
.L_83:


//--------------------- .nv.compat                --------------------------
	.section	.nv.compat,"",@"SHT_CUDA_COMPAT_INFO"
	.align	4
        /*0000*/ 	.byte	0x02, 0x09, 0x00, 0x00, 0x02, 0x02, 0x01, 0x00, 0x02, 0x05, 0x05, 0x00, 0x03, 0x07, 0x01, 0x01
        /*0010*/ 	.byte	0x02, 0x03, 0x00, 0x00, 0x02, 0x06, 0x01, 0x00, 0x04, 0x0b, 0x08, 0x00, 0x01, 0x00, 0x00, 0x00
        /*0020*/ 	.byte	0x00, 0x00, 0x00, 0x00


//--------------------- .nv.info._Z20weight_update_kernelPfS_S_f --------------------------
	.section	.nv.info._Z20weight_update_kernelPfS_S_f,"",@"SHT_CUDA_INFO"
	.sectionflags	@""
	.align	4


	//----- nvinfo : EIATTR_CUDA_API_VERSION
	.align		4
        /*0000*/ 	.byte	0x04, 0x37
        /*0002*/ 	.short	(.L_85 - .L_84)
.L_84:
        /*0004*/ 	.word	0x00000082


	//----- nvinfo : EIATTR_KPARAM_INFO
	.align		4
.L_85:
        /*0008*/ 	.byte	0x04, 0x17
        /*000a*/ 	.short	(.L_87 - .L_86)
.L_86:
        /*000c*/ 	.word	0x00000000
        /*0010*/ 	.short	0x0003
        /*0012*/ 	.short	0x0018
        /*0014*/ 	.byte	0x00, 0xf0, 0x11, 0x00


	//----- nvinfo : EIATTR_KPARAM_INFO
	.align		4
.L_87:
        /*0018*/ 	.byte	0x04, 0x17
        /*001a*/ 	.short	(.L_89 - .L_88)
.L_88:
        /*001c*/ 	.word	0x00000000
        /*0020*/ 	.short	0x0002
        /*0022*/ 	.short	0x0010
        /*0024*/ 	.byte	0x00, 0xf5, 0x21, 0x00


	//----- nvinfo : EIATTR_KPARAM_INFO
	.align		4
.L_89:
        /*0028*/ 	.byte	0x04, 0x17
        /*002a*/ 	.short	(.L_91 - .L_90)
.L_90:
        /*002c*/ 	.word	0x00000000
        /*0030*/ 	.short	0x0001
        /*0032*/ 	.short	0x0008
        /*0034*/ 	.byte	0x00, 0xf5, 0x21, 0x00


	//----- nvinfo : EIATTR_KPARAM_INFO
	.align		4
.L_91:
        /*0038*/ 	.byte	0x04, 0x17
        /*003a*/ 	.short	(.L_93 - .L_92)
.L_92:
        /*003c*/ 	.word	0x00000000
        /*0040*/ 	.short	0x0000
        /*0042*/ 	.short	0x0000
        /*0044*/ 	.byte	0x00, 0xf5, 0x21, 0x00


	//----- nvinfo : EIATTR_SPARSE_MMA_MASK
	.align		4
.L_93:
        /*0048*/ 	.byte	0x03, 0x50
        /*004a*/ 	.short	0x0000


	//----- nvinfo : EIATTR_MAXREG_COUNT
	.align		4
        /*004c*/ 	.byte	0x03, 0x1b
        /*004e*/ 	.short	0x00ff


	//----- nvinfo : EIATTR_MERCURY_ISA_VERSION
	.align		4
        /*0050*/ 	.byte	0x03, 0x5f
        /*0052*/ 	.short	0x0101


	//----- nvinfo : EIATTR_VRC_CTA_INIT_COUNT
	.align		4
        /*0054*/ 	.byte	0x02, 0x4a
	.zero		1
	.zero		1


	//----- nvinfo : EIATTR_EXIT_INSTR_OFFSETS
	.align		4
        /*0058*/ 	.byte	0x04, 0x1c
        /*005a*/ 	.short	(.L_95 - .L_94)


	//   ....[0]....
.L_94:
        /*005c*/ 	.word	0x00000130


	//----- nvinfo : EIATTR_CBANK_PARAM_SIZE
	.align		4
.L_95:
        /*0060*/ 	.byte	0x03, 0x19
        /*0062*/ 	.short	0x001c


	//----- nvinfo : EIATTR_PARAM_CBANK
	.align		4
        /*0064*/ 	.byte	0x04, 0x0a
        /*0066*/ 	.short	(.L_97 - .L_96)
	.align		4
.L_96:
        /*0068*/ 	.word	index@(.nv.constant0._Z20weight_update_kernelPfS_S_f)
        /*006c*/ 	.short	0x0380
        /*006e*/ 	.short	0x001c


	//----- nvinfo : EIATTR_SW_WAR
	.align		4
.L_97:
        /*0070*/ 	.byte	0x04, 0x36
        /*0072*/ 	.short	(.L_99 - .L_98)
.L_98:
        /*0074*/ 	.word	0x00000008
.L_99:


//--------------------- .nv.info._Z17mean_square_errorPfS_m --------------------------
	.section	.nv.info._Z17mean_square_errorPfS_m,"",@"SHT_CUDA_INFO"
	.sectionflags	@""
	.align	4


	//----- nvinfo : EIATTR_CUDA_API_VERSION
	.align		4
        /*0000*/ 	.byte	0x04, 0x37
        /*0002*/ 	.short	(.L_101 - .L_100)
.L_100:
        /*0004*/ 	.word	0x00000082


	//----- nvinfo : EIATTR_KPARAM_INFO
	.align		4
.L_101:
        /*0008*/ 	.byte	0x04, 0x17
        /*000a*/ 	.short	(.L_103 - .L_102)
.L_102:
        /*000c*/ 	.word	0x00000000
        /*0010*/ 	.short	0x0002
        /*0012*/ 	.short	0x0010
        /*0014*/ 	.byte	0x00, 0xf0, 0x21, 0x00


	//----- nvinfo : EIATTR_KPARAM_INFO
	.align		4
.L_103:
        /*0018*/ 	.byte	0x04, 0x17
        /*001a*/ 	.short	(.L_105 - .L_104)
.L_104:
        /*001c*/ 	.word	0x00000000
        /*0020*/ 	.short	0x0001
        /*0022*/ 	.short	0x0008
        /*0024*/ 	.byte	0x00, 0xf5, 0x21, 0x00


	//----- nvinfo : EIATTR_KPARAM_INFO
	.align		4
.L_105:
        /*0028*/ 	.byte	0x04, 0x17
        /*002a*/ 	.short	(.L_107 - .L_106)
.L_106:
        /*002c*/ 	.word	0x00000000
        /*0030*/ 	.short	0x0000
        /*0032*/ 	.short	0x0000
        /*0034*/ 	.byte	0x00, 0xf5, 0x21, 0x00


	//----- nvinfo : EIATTR_SPARSE_MMA_MASK
	.align		4
.L_107:
        /*0038*/ 	.byte	0x03, 0x50
        /*003a*/ 	.short	0x0000


	//----- nvinfo : EIATTR_MAXREG_COUNT
	.align		4
        /*003c*/ 	.byte	0x03, 0x1b
        /*003e*/ 	.short	0x00ff


	//----- nvinfo : EIATTR_MERCURY_ISA_VERSION
	.align		4
        /*0040*/ 	.byte	0x03, 0x5f
        /*0042*/ 	.short	0x0101


	//----- nvinfo : EIATTR_VRC_CTA_INIT_COUNT
	.align		4
        /*0044*/ 	.byte	0x02, 0x4a
	.zero		1
	.zero		1


	//----- nvinfo : EIATTR_EXIT_INSTR_OFFSETS
	.align		4
        /*0048*/ 	.byte	0x04, 0x1c
        /*004a*/ 	.short	(.L_109 - .L_108)


	//   ....[0]....
.L_108:
        /*004c*/ 	.word	0x00000010


	//----- nvinfo : EIATTR_CBANK_PARAM_SIZE
	.align		4
.L_109:
        /*0050*/ 	.byte	0x03, 0x19
        /*0052*/ 	.short	0x0018


	//----- nvinfo : EIATTR_PARAM_CBANK
	.align		4
        /*0054*/ 	.byte	0x04, 0x0a
        /*0056*/ 	.short	(.L_111 - .L_110)
	.align		4
.L_110:
        /*0058*/ 	.word	index@(.nv.constant0._Z17mean_square_errorPfS_m)
        /*005c*/ 	.short	0x0380
        /*005e*/ 	.short	0x0018


	//----- nvinfo : EIATTR_SW_WAR
	.align		4
.L_111:
        /*0060*/ 	.byte	0x04, 0x36
        /*0062*/ 	.short	(.L_113 - .L_112)
.L_112:
        /*0064*/ 	.word	0x00000008
.L_113:


//--------------------- .nv.info._Z13cross_entropyPfS_m --------------------------
	.section	.nv.info._Z13cross_entropyPfS_m,"",@"SHT_CUDA_INFO"
	.sectionflags	@""
	.align	4


	//----- nvinfo : EIATTR_CUDA_API_VERSION
	.align		4
        /*0000*/ 	.byte	0x04, 0x37
        /*0002*/ 	.short	(.L_115 - .L_114)
.L_114:
        /*0004*/ 	.word	0x00000082


	//----- nvinfo : EIATTR_KPARAM_INFO
	.align		4
.L_115:
        /*0008*/ 	.byte	0x04, 0x17
        /*000a*/ 	.short	(.L_117 - .L_116)
.L_116:
        /*000c*/ 	.word	0x00000000
        /*0010*/ 	.short	0x0002
        /*0012*/ 	.short	0x0010
        /*0014*/ 	.byte	0x00, 0xf0, 0x21, 0x00


	//----- nvinfo : EIATTR_KPARAM_INFO
	.align		4
.L_117:
        /*0018*/ 	.byte	0x04, 0x17
        /*001a*/ 	.short	(.L_119 - .L_118)
.L_118:
        /*001c*/ 	.word	0x00000000
        /*0020*/ 	.short	0x0001
        /*0022*/ 	.short	0x0008
        /*0024*/ 	.byte	0x00, 0xf5, 0x21, 0x00


	//----- nvinfo : EIATTR_KPARAM_INFO
	.align		4
.L_119:
        /*0028*/ 	.byte	0x04, 0x17
        /*002a*/ 	.short	(.L_121 - .L_120)
.L_120:
        /*002c*/ 	.word	0x00000000
        /*0030*/ 	.short	0x0000
        /*0032*/ 	.short	0x0000
        /*0034*/ 	.byte	0x00, 0xf5, 0x21, 0x00


	//----- nvinfo : EIATTR_SPARSE_MMA_MASK
	.align		4
.L_121:
        /*0038*/ 	.byte	0x03, 0x50
        /*003a*/ 	.short	0x0000


	//----- nvinfo : EIATTR_MAXREG_COUNT
	.align		4
        /*003c*/ 	.byte	0x03, 0x1b
        /*003e*/ 	.short	0x00ff


	//----- nvinfo : EIATTR_MERCURY_ISA_VERSION
	.align		4
        /*0040*/ 	.byte	0x03, 0x5f
        /*0042*/ 	.short	0x0101


	//----- nvinfo : EIATTR_VRC_CTA_INIT_COUNT
	.align		4
        /*0044*/ 	.byte	0x02, 0x4a
	.zero		1
	.zero		1


	//----- nvinfo : EIATTR_EXIT_INSTR_OFFSETS
	.align		4
        /*0048*/ 	.byte	0x04, 0x1c
        /*004a*/ 	.short	(.L_123 - .L_122)


	//   ....[0]....
.L_122:
        /*004c*/ 	.word	0x00000010


	//----- nvinfo : EIATTR_CBANK_PARAM_SIZE
	.align		4
.L_123:
        /*0050*/ 	.byte	0x03, 0x19
        /*0052*/ 	.short	0x0018


	//----- nvinfo : EIATTR_PARAM_CBANK
	.align		4
        /*0054*/ 	.byte	0x04, 0x0a
        /*0056*/ 	.short	(.L_125 - .L_124)
	.align		4
.L_124:
        /*0058*/ 	.word	index@(.nv.constant0._Z13cross_entropyPfS_m)
        /*005c*/ 	.short	0x0380
        /*005e*/ 	.short	0x0018


	//----- nvinfo : EIATTR_SW_WAR
	.align		4
.L_125:
        /*0060*/ 	.byte	0x04, 0x36
        /*0062*/ 	.short	(.L_127 - .L_126)
.L_126:
        /*0064*/ 	.word	0x00000008
.L_127:


//--------------------- .nv.info._Z20sigmoid_square_errorPfS_mi --------------------------
	.section	.nv.info._Z20sigmoid_square_errorPfS_mi,"",@"SHT_CUDA_INFO"
	.sectionflags	@""
	.align	4


	//----- nvinfo : EIATTR_CUDA_API_VERSION
	.align		4
        /*0000*/ 	.byte	0x04, 0x37
        /*0002*/ 	.short	(.L_129 - .L_128)
.L_128:
        /*0004*/ 	.word	0x00000082


	//----- nvinfo : EIATTR_KPARAM_INFO
	.align		4
.L_129:
        /*0008*/ 	.byte	0x04, 0x17
        /*000a*/ 	.short	(.L_131 - .L_130)
.L_130:
        /*000c*/ 	.word	0x00000000
        /*0010*/ 	.short	0x0003
        /*0012*/ 	.short	0x0018
        /*0014*/ 	.byte	0x00, 0xf0, 0x11, 0x00


	//----- nvinfo : EIATTR_KPARAM_INFO
	.align		4
.L_131:
        /*0018*/ 	.byte	0x04, 0x17
        /*001a*/ 	.short	(.L_133 - .L_132)
.L_132:
        /*001c*/ 	.word	0x00000000
        /*0020*/ 	.short	0x0002
        /*0022*/ 	.short	0x0010
        /*0024*/ 	.byte	0x00, 0xf0, 0x21, 0x00


	//----- nvinfo : EIATTR_KPARAM_INFO
	.align		4
.L_133:
        /*0028*/ 	.byte	0x04, 0x17
        /*002a*/ 	.short	(.L_135 - .L_134)
.L_134:
        /*002c*/ 	.word	0x00000000
        /*0030*/ 	.short	0x0001
        /*0032*/ 	.short	0x0008
        /*0034*/ 	.byte	0x00, 0xf5, 0x21, 0x00


	//----- nvinfo : EIATTR_KPARAM_INFO
	.align		4
.L_135:
        /*0038*/ 	.byte	0x04, 0x17
        /*003a*/ 	.short	(.L_137 - .L_136)
.L_136:
        /*003c*/ 	.word	0x00000000
        /*0040*/ 	.short	0x0000
        /*0042*/ 	.short	0x0000
        /*0044*/ 	.byte	0x00, 0xf5, 0x21, 0x00


	//----- nvinfo : EIATTR_SPARSE_MMA_MASK
	.align		4
.L_137:
        /*0048*/ 	.byte	0x03, 0x50
        /*004a*/ 	.short	0x0000


	//----- nvinfo : EIATTR_MAXREG_COUNT
	.align		4
        /*004c*/ 	.byte	0x03, 0x1b
        /*004e*/ 	.short	0x00ff


	//----- nvinfo : EIATTR_MERCURY_ISA_VERSION
	.align		4
        /*0050*/ 	.byte	0x03, 0x5f
        /*0052*/ 	.short	0x0101


	//----- nvinfo : EIATTR_VRC_CTA_INIT_COUNT
	.align		4
        /*0054*/ 	.byte	0x02, 0x4a
	.zero		1
	.zero		1


	//----- nvinfo : EIATTR_EXIT_INSTR_OFFSETS
	.align		4
        /*0058*/ 	.byte	0x04, 0x1c
        /*005a*/ 	.short	(.L_139 - .L_138)


	//   ....[0]....
.L_138:
        /*005c*/ 	.word	0x00000090


	//   ....[1]....
        /*0060*/ 	.word	0x00000180


	//   ....[2]....
        /*0064*/ 	.word	0x00000250


	//----- nvinfo : EIATTR_CRS_STACK_SIZE
	.align		4
.L_139:
        /*0068*/ 	.byte	0x04, 0x1e
        /*006a*/ 	.short	(.L_141 - .L_140)
.L_140:
        /*006c*/ 	.word	0x00000000


	//----- nvinfo : EIATTR_CBANK_PARAM_SIZE
	.align		4
.L_141:
        /*0070*/ 	.byte	0x03, 0x19
        /*0072*/ 	.short	0x001c


	//----- nvinfo : EIATTR_PARAM_CBANK
	.align		4
        /*0074*/ 	.byte	0x04, 0x0a
        /*0076*/ 	.short	(.L_143 - .L_142)
	.align		4
.L_142:
        /*0078*/ 	.word	index@(.nv.constant0._Z20sigmoid_square_errorPfS_mi)
        /*007c*/ 	.short	0x0380
        /*007e*/ 	.short	0x001c


	//----- nvinfo : EIATTR_SW_WAR
	.align		4
.L_143:
        /*0080*/ 	.byte	0x04, 0x36
        /*0082*/ 	.short	(.L_145 - .L_144)
.L_144:
        /*0084*/ 	.word	0x00000008
.L_145:


//--------------------- .nv.info._Z21softmax_crossen_errorPfS_mi --------------------------
	.section	.nv.info._Z21softmax_crossen_errorPfS_mi,"",@"SHT_CUDA_INFO"
	.sectionflags	@""
	.align	4


	//----- nvinfo : EIATTR_CUDA_API_VERSION
	.align		4
        /*0000*/ 	.byte	0x04, 0x37
        /*0002*/ 	.short	(.L_147 - .L_146)
.L_146:
        /*0004*/ 	.word	0x00000082


	//----- nvinfo : EIATTR_KPARAM_INFO
	.align		4
.L_147:
        /*0008*/ 	.byte	0x04, 0x17
        /*000a*/ 	.short	(.L_149 - .L_148)
.L_148:
        /*000c*/ 	.word	0x00000000
        /*0010*/ 	.short	0x0003
        /*0012*/ 	.short	0x0018
        /*0014*/ 	.byte	0x00, 0xf0, 0x11, 0x00


	//----- nvinfo : EIATTR_KPARAM_INFO
	.align		4
.L_149:
        /*0018*/ 	.byte	0x04, 0x17
        /*001a*/ 	.short	(.L_151 - .L_150)
.L_150:
        /*001c*/ 	.word	0x00000000
        /*0020*/ 	.short	0x0002
        /*0022*/ 	.short	0x0010
        /*0024*/ 	.byte	0x00, 0xf0, 0x21, 0x00


	//----- nvinfo : EIATTR_KPARAM_INFO
	.align		4
.L_151:
        /*0028*/ 	.byte	0x04, 0x17
        /*002a*/ 	.short	(.L_153 - .L_152)
.L_152:
        /*002c*/ 	.word	0x00000000
        /*0030*/ 	.short	0x0001
        /*0032*/ 	.short	0x0008
        /*0034*/ 	.byte	0x00, 0xf5, 0x21, 0x00


	//----- nvinfo : EIATTR_KPARAM_INFO
	.align		4
.L_153:
        /*0038*/ 	.byte	0x04, 0x17
        /*003a*/ 	.short	(.L_155 - .L_154)
.L_154:
        /*003c*/ 	.word	0x00000000
        /*0040*/ 	.short	0x0000
        /*0042*/ 	.short	0x0000
        /*0044*/ 	.byte	0x00, 0xf5, 0x21, 0x00


	//----- nvinfo : EIATTR_SPARSE_MMA_MASK
	.align		4
.L_155:
        /*0048*/ 	.byte	0x03, 0x50
        /*004a*/ 	.short	0x0000


	//----- nvinfo : EIATTR_MAXREG_COUNT
	.align		4
        /*004c*/ 	.byte	0x03, 0x1b
        /*004e*/ 	.short	0x00ff


	//----- nvinfo : EIATTR_MERCURY_ISA_VERSION
	.align		4
        /*0050*/ 	.byte	0x03, 0x5f
        /*0052*/ 	.short	0x0101


	//----- nvinfo : EIATTR_VRC_CTA_INIT_COUNT
	.align		4
        /*0054*/ 	.byte	0x02, 0x4a
	.zero		1
	.zero		1


	//----- nvinfo : EIATTR_EXIT_INSTR_OFFSETS
	.align		4
        /*0058*/ 	.byte	0x04, 0x1c
        /*005a*/ 	.short	(.L_157 - .L_156)


	//   ....[0]....
.L_156:
        /*005c*/ 	.word	0x00000090


	//   ....[1]....
        /*0060*/ 	.word	0x00000150


	//   ....[2]....
        /*0064*/ 	.word	0x000001f0


	//----- nvinfo : EIATTR_CRS_STACK_SIZE
	.align		4
.L_157:
        /*0068*/ 	.byte	0x04, 0x1e
        /*006a*/ 	.short	(.L_159 - .L_158)
.L_158:
        /*006c*/ 	.word	0x00000000


	//----- nvinfo : EIATTR_CBANK_PARAM_SIZE
	.align		4
.L_159:
        /*0070*/ 	.byte	0x03, 0x19
        /*0072*/ 	.short	0x001c


	//----- nvinfo : EIATTR_PARAM_CBANK
	.align		4
        /*0074*/ 	.byte	0x04, 0x0a
        /*0076*/ 	.short	(.L_161 - .L_160)
	.align		4
.L_160:
        /*0078*/ 	.word	index@(.nv.constant0._Z21softmax_crossen_errorPfS_mi)
        /*007c*/ 	.short	0x0380
        /*007e*/ 	.short	0x001c


	//----- nvinfo : EIATTR_SW_WAR
	.align		4
.L_161:
        /*0080*/ 	.byte	0x04, 0x36
        /*0082*/ 	.short	(.L_163 - .L_162)
.L_162:
        /*0084*/ 	.word	0x00000008
.L_163:


//--------------------- .nv.info._Z14softmax_kernelPfS_m --------------------------
	.section	.nv.info._Z14softmax_kernelPfS_m,"",@"SHT_CUDA_INFO"
	.sectionflags	@""
	.align	4


	//----- nvinfo : EIATTR_CUDA_API_VERSION
	.align		4
        /*0000*/ 	.byte	0x04, 0x37
        /*0002*/ 	.short	(.L_165 - .L_164)
.L_164:
        /*0004*/ 	.word	0x00000082


	//----- nvinfo : EIATTR_KPARAM_INFO
	.align		4
.L_165:
        /*0008*/ 	.byte	0x04, 0x17
        /*000a*/ 	.short	(.L_167 - .L_166)
.L_166:
        /*000c*/ 	.word	0x00000000
        /*0010*/ 	.short	0x0002
        /*0012*/ 	.short	0x0010
        /*0014*/ 	.byte	0x00, 0xf0, 0x21, 0x00


	//----- nvinfo : EIATTR_KPARAM_INFO
	.align		4
.L_167:
        /*0018*/ 	.byte	0x04, 0x17
        /*001a*/ 	.short	(.L_169 - .L_168)
.L_168:
        /*001c*/ 	.word	0x00000000
        /*0020*/ 	.short	0x0001
        /*0022*/ 	.short	0x0008
        /*0024*/ 	.byte	0x00, 0xf5, 0x21, 0x00


	//----- nvinfo : EIATTR_KPARAM_INFO
	.align		4
.L_169:
        /*0028*/ 	.byte	0x04, 0x17
        /*002a*/ 	.short	(.L_171 - .L_170)
.L_170:
        /*002c*/ 	.word	0x00000000
        /*0030*/ 	.short	0x0000
        /*0032*/ 	.short	0x0000
        /*0034*/ 	.byte	0x00, 0xf5, 0x21, 0x00


	//----- nvinfo : EIATTR_SPARSE_MMA_MASK
	.align		4
.L_171:
        /*0038*/ 	.byte	0x03, 0x50
        /*003a*/ 	.short	0x0000


	//----- nvinfo : EIATTR_MAXREG_COUNT
	.align		4
        /*003c*/ 	.byte	0x03, 0x1b
        /*003e*/ 	.short	0x00ff


	//----- nvinfo : EIATTR_MERCURY_ISA_VERSION
	.align		4
        /*0040*/ 	.byte	0x03, 0x5f
        /*0042*/ 	.short	0x0101


	//----- nvinfo : EIATTR_VRC_CTA_INIT_COUNT
	.align		4
        /*0044*/ 	.byte	0x02, 0x4a
	.zero		1
	.zero		1


	//----- nvinfo : EIATTR_EXIT_INSTR_OFFSETS
	.align		4
        /*0048*/ 	.byte	0x04, 0x1c
        /*004a*/ 	.short	(.L_173 - .L_172)


	//   ....[0]....
.L_172:
        /*004c*/ 	.word	0x00000fd0


	//   ....[1]....
        /*0050*/ 	.word	0x00001200


	//----- nvinfo : EIATTR_CRS_STACK_SIZE
	.align		4
.L_173:
        /*0054*/ 	.byte	0x04, 0x1e
        /*0056*/ 	.short	(.L_175 - .L_174)
.L_174:
        /*0058*/ 	.word	0x00000000


	//----- nvinfo : EIATTR_CBANK_PARAM_SIZE
	.align		4
.L_175:
        /*005c*/ 	.byte	0x03, 0x19
        /*005e*/ 	.short	0x0018


	//----- nvinfo : EIATTR_PARAM_CBANK
	.align		4
        /*0060*/ 	.byte	0x04, 0x0a
        /*0062*/ 	.short	(.L_177 - .L_176)
	.align		4
.L_176:
        /*0064*/ 	.word	index@(.nv.constant0._Z14softmax_kernelPfS_m)
        /*0068*/ 	.short	0x0380
        /*006a*/ 	.short	0x0018


	//----- nvinfo : EIATTR_SW_WAR
	.align		4
.L_177:
        /*006c*/ 	.byte	0x04, 0x36
        /*006e*/ 	.short	(.L_179 - .L_178)
.L_178:
        /*0070*/ 	.word	0x00000008
.L_179:


//--------------------- .nv.info._Z15relu_derivativePfS_m --------------------------
	.section	.nv.info._Z15relu_derivativePfS_m,"",@"SHT_CUDA_INFO"
	.sectionflags	@""
	.align	4


	//----- nvinfo : EIATTR_CUDA_API_VERSION
	.align		4
        /*0000*/ 	.byte	0x04, 0x37
        /*0002*/ 	.short	(.L_181 - .L_180)
.L_180:
        /*0004*/ 	.word	0x00000082


	//----- nvinfo : EIATTR_KPARAM_INFO
	.align		4
.L_181:
        /*0008*/ 	.byte	0x04, 0x17
        /*000a*/ 	.short	(.L_183 - .L_182)
.L_182:
        /*000c*/ 	.word	0x00000000
        /*0010*/ 	.short	0x0002
        /*0012*/ 	.short	0x0010
        /*0014*/ 	.byte	0x00, 0xf0, 0x21, 0x00


	//----- nvinfo : EIATTR_KPARAM_INFO
	.align		4
.L_183:
        /*0018*/ 	.byte	0x04, 0x17
        /*001a*/ 	.short	(.L_185 - .L_184)
.L_184:
        /*001c*/ 	.word	0x00000000
        /*0020*/ 	.short	0x0001
        /*0022*/ 	.short	0x0008
        /*0024*/ 	.byte	0x00, 0xf5, 0x21, 0x00


	//----- nvinfo : EIATTR_KPARAM_INFO
	.align		4
.L_185:
        /*0028*/ 	.byte	0x04, 0x17
        /*002a*/ 	.short	(.L_187 - .L_186)
.L_186:
        /*002c*/ 	.word	0x00000000
        /*0030*/ 	.short	0x0000
        /*0032*/ 	.short	0x0000
        /*0034*/ 	.byte	0x00, 0xf5, 0x21, 0x00


	//----- nvinfo : EIATTR_SPARSE_MMA_MASK
	.align		4
.L_187:
        /*0038*/ 	.byte	0x03, 0x50
        /*003a*/ 	.short	0x0000


	//----- nvinfo : EIATTR_MAXREG_COUNT
	.align		4
        /*003c*/ 	.byte	0x03, 0x1b
        /*003e*/ 	.short	0x00ff


	//----- nvinfo : EIATTR_MERCURY_ISA_VERSION
	.align		4
        /*0040*/ 	.byte	0x03, 0x5f
        /*0042*/ 	.short	0x0101


	//----- nvinfo : EIATTR_VRC_CTA_INIT_COUNT
	.align		4
        /*0044*/ 	.byte	0x02, 0x4a
	.zero		1
	.zero		1


	//----- nvinfo : EIATTR_EXIT_INSTR_OFFSETS
	.align		4
        /*0048*/ 	.byte	0x04, 0x1c
        /*004a*/ 	.short	(.L_189 - .L_188)


	//   ....[0]....
.L_188:
        /*004c*/ 	.word	0x00000090


	//   ....[1]....
        /*0050*/ 	.word	0x00000160


	//   ....[2]....
        /*0054*/ 	.word	0x000001c0


	//----- nvinfo : EIATTR_CBANK_PARAM_SIZE
	.align		4
.L_189:
        /*0058*/ 	.byte	0x03, 0x19
        /*005a*/ 	.short	0x0018


	//----- nvinfo : EIATTR_PARAM_CBANK
	.align		4
        /*005c*/ 	.byte	0x04, 0x0a
        /*005e*/ 	.short	(.L_191 - .L_190)
	.align		4
.L_190:
        /*0060*/ 	.word	index@(.nv.constant0._Z15relu_derivativePfS_m)
        /*0064*/ 	.short	0x0380
        /*0066*/ 	.short	0x0018


	//----- nvinfo : EIATTR_SW_WAR
	.align		4
.L_191:
        /*0068*/ 	.byte	0x04, 0x36
        /*006a*/ 	.short	(.L_193 - .L_192)
.L_192:
        /*006c*/ 	.word	0x00000008
.L_193:


//--------------------- .nv.info._Z14elementwisemulPfS_S_m --------------------------
	.section	.nv.info._Z14elementwisemulPfS_S_m,"",@"SHT_CUDA_INFO"
	.sectionflags	@""
	.align	4


	//----- nvinfo : EIATTR_CUDA_API_VERSION
	.align		4
        /*0000*/ 	.byte	0x04, 0x37
        /*0002*/ 	.short	(.L_195 - .L_194)
.L_194:
        /*0004*/ 	.word	0x00000082


	//----- nvinfo : EIATTR_KPARAM_INFO
	.align		4
.L_195:
        /*0008*/ 	.byte	0x04, 0x17
        /*000a*/ 	.short	(.L_197 - .L_196)
.L_196:
        /*000c*/ 	.word	0x00000000
        /*0010*/ 	.short	0x0003
        /*0012*/ 	.short	0x0018
        /*0014*/ 	.byte	0x00, 0xf0, 0x21, 0x00


	//----- nvinfo : EIATTR_KPARAM_INFO
	.align		4
.L_197:
        /*0018*/ 	.byte	0x04, 0x17
        /*001a*/ 	.short	(.L_199 - .L_198)
.L_198:
        /*001c*/ 	.word	0x00000000
        /*0020*/ 	.short	0x0002
        /*0022*/ 	.short	0x0010
        /*0024*/ 	.byte	0x00, 0xf5, 0x21, 0x00


	//----- nvinfo : EIATTR_KPARAM_INFO
	.align		4
.L_199:
        /*0028*/ 	.byte	0x04, 0x17
        /*002a*/ 	.short	(.L_201 - .L_200)
.L_200:
        /*002c*/ 	.word	0x00000000
        /*0030*/ 	.short	0x0001
        /*0032*/ 	.short	0x0008
        /*0034*/ 	.byte	0x00, 0xf5, 0x21, 0x00


	//----- nvinfo : EIATTR_KPARAM_INFO
	.align		4
.L_201:
        /*0038*/ 	.byte	0x04, 0x17
        /*003a*/ 	.short	(.L_203 - .L_202)
.L_202:
        /*003c*/ 	.word	0x00000000
        /*0040*/ 	.short	0x0000
        /*0042*/ 	.short	0x0000
        /*0044*/ 	.byte	0x00, 0xf5, 0x21, 0x00


	//----- nvinfo : EIATTR_SPARSE_MMA_MASK
	.align		4
.L_203:
        /*0048*/ 	.byte	0x03, 0x50
        /*004a*/ 	.short	0x0000


	//----- nvinfo : EIATTR_MAXREG_COUNT
	.align		4
        /*004c*/ 	.byte	0x03, 0x1b
        /*004e*/ 	.short	0x00ff


	//----- nvinfo : EIATTR_MERCURY_ISA_VERSION
	.align		4
        /*0050*/ 	.byte	0x03, 0x5f
        /*0052*/ 	.short	0x0101


	//----- nvinfo : EIATTR_VRC_CTA_INIT_COUNT
	.align		4
        /*0054*/ 	.byte	0x02, 0x4a
	.zero		1
	.zero		1


	//----- nvinfo : EIATTR_EXIT_INSTR_OFFSETS
	.align		4
        /*0058*/ 	.byte	0x04, 0x1c
        /*005a*/ 	.short	(.L_205 - .L_204)


	//   ....[0]....
.L_204:
        /*005c*/ 	.word	0x00000090


	//   ....[1]....
        /*0060*/ 	.word	0x00000190


	//----- nvinfo : EIATTR_CBANK_PARAM_SIZE
	.align		4
.L_205:
        /*0064*/ 	.byte	0x03, 0x19
        /*0066*/ 	.short	0x0020


	//----- nvinfo : EIATTR_PARAM_CBANK
	.align		4
        /*0068*/ 	.byte	0x04, 0x0a
        /*006a*/ 	.short	(.L_207 - .L_206)
	.align		4
.L_206:
        /*006c*/ 	.word	index@(.nv.constant0._Z14elementwisemulPfS_S_m)
        /*0070*/ 	.short	0x0380
        /*0072*/ 	.short	0x0020


	//----- nvinfo : EIATTR_SW_WAR
	.align		4
.L_207:
        /*0074*/ 	.byte	0x04, 0x36
        /*0076*/ 	.short	(.L_209 - .L_208)
.L_208:
        /*0078*/ 	.word	0x00000008
.L_209:


//--------------------- .nv.info._Z18sigmoid_derivativePfS_m --------------------------
	.section	.nv.info._Z18sigmoid_derivativePfS_m,"",@"SHT_CUDA_INFO"
	.sectionflags	@""
	.align	4


	//----- nvinfo : EIATTR_CUDA_API_VERSION
	.align		4
        /*0000*/ 	.byte	0x04, 0x37
        /*0002*/ 	.short	(.L_211 - .L_210)
.L_210:
        /*0004*/ 	.word	0x00000082


	//----- nvinfo : EIATTR_KPARAM_INFO
	.align		4
.L_211:
        /*0008*/ 	.byte	0x04, 0x17
        /*000a*/ 	.short	(.L_213 - .L_212)
.L_212:
        /*000c*/ 	.word	0x00000000
        /*0010*/ 	.short	0x0002
        /*0012*/ 	.short	0x0010
        /*0014*/ 	.byte	0x00, 0xf0, 0x21, 0x00


	//----- nvinfo : EIATTR_KPARAM_INFO
	.align		4
.L_213:
        /*0018*/ 	.byte	0x04, 0x17
        /*001a*/ 	.short	(.L_215 - .L_214)
.L_214:
        /*001c*/ 	.word	0x00000000
        /*0020*/ 	.short	0x0001
        /*0022*/ 	.short	0x0008
        /*0024*/ 	.byte	0x00, 0xf5, 0x21, 0x00


	//----- nvinfo : EIATTR_KPARAM_INFO
	.align		4
.L_215:
        /*0028*/ 	.byte	0x04, 0x17
        /*002a*/ 	.short	(.L_217 - .L_216)
.L_216:
        /*002c*/ 	.word	0x00000000
        /*0030*/ 	.short	0x0000
        /*0032*/ 	.short	0x0000
        /*0034*/ 	.byte	0x00, 0xf5, 0x21, 0x00


	//----- nvinfo : EIATTR_SPARSE_MMA_MASK
	.align		4
.L_217:
        /*0038*/ 	.byte	0x03, 0x50
        /*003a*/ 	.short	0x0000


	//----- nvinfo : EIATTR_MAXREG_COUNT
	.align		4
        /*003c*/ 	.byte	0x03, 0x1b
        /*003e*/ 	.short	0x00ff


	//----- nvinfo : EIATTR_MERCURY_ISA_VERSION
	.align		4
        /*0040*/ 	.byte	0x03, 0x5f
        /*0042*/ 	.short	0x0101


	//----- nvinfo : EIATTR_VRC_CTA_INIT_COUNT
	.align		4
        /*0044*/ 	.byte	0x02, 0x4a
	.zero		1
	.zero		1


	//----- nvinfo : EIATTR_EXIT_INSTR_OFFSETS
	.align		4
        /*0048*/ 	.byte	0x04, 0x1c
        /*004a*/ 	.short	(.L_219 - .L_218)


	//   ....[0]....
.L_218:
        /*004c*/ 	.word	0x00000090


	//   ....[1]....
        /*0050*/ 	.word	0x000002f0


	//----- nvinfo : EIATTR_CRS_STACK_SIZE
	.align		4
.L_219:
        /*0054*/ 	.byte	0x04, 0x1e
        /*0056*/ 	.short	(.L_221 - .L_220)
.L_220:
        /*0058*/ 	.word	0x00000000


	//----- nvinfo : EIATTR_CBANK_PARAM_SIZE
	.align		4
.L_221:
        /*005c*/ 	.byte	0x03, 0x19
        /*005e*/ 	.short	0x0018


	//----- nvinfo : EIATTR_PARAM_CBANK
	.align		4
        /*0060*/ 	.byte	0x04, 0x0a
        /*0062*/ 	.short	(.L_223 - .L_222)
	.align		4
.L_222:
        /*0064*/ 	.word	index@(.nv.constant0._Z18sigmoid_derivativePfS_m)
        /*0068*/ 	.short	0x0380
        /*006a*/ 	.short	0x0018


	//----- nvinfo : EIATTR_SW_WAR
	.align		4
.L_223:
        /*006c*/ 	.byte	0x04, 0x36
        /*006e*/ 	.short	(.L_225 - .L_224)
.L_224:
        /*0070*/ 	.word	0x00000008
.L_225:


//--------------------- .nv.info._Z14sigmoid_kernelPfS_m --------------------------
	.section	.nv.info._Z14sigmoid_kernelPfS_m,"",@"SHT_CUDA_INFO"
	.sectionflags	@""
	.align	4


	//----- nvinfo : EIATTR_CUDA_API_VERSION
	.align		4
        /*0000*/ 	.byte	0x04, 0x37
        /*0002*/ 	.short	(.L_227 - .L_226)
.L_226:
        /*0004*/ 	.word	0x00000082


	//----- nvinfo : EIATTR_KPARAM_INFO
	.align		4
.L_227:
        /*0008*/ 	.byte	0x04, 0x17
        /*000a*/ 	.short	(.L_229 - .L_228)
.L_228:
        /*000c*/ 	.word	0x00000000
        /*0010*/ 	.short	0x0002
        /*0012*/ 	.short	0x0010
        /*0014*/ 	.byte	0x00, 0xf0, 0x21, 0x00


	//----- nvinfo : EIATTR_KPARAM_INFO
	.align		4
.L_229:
        /*0018*/ 	.byte	0x04, 0x17
        /*001a*/ 	.short	(.L_231 - .L_230)
.L_230:
        /*001c*/ 	.word	0x00000000
        /*0020*/ 	.short	0x0001
        /*0022*/ 	.short	0x0008
        /*0024*/ 	.byte	0x00, 0xf5, 0x21, 0x00


	//----- nvinfo : EIATTR_KPARAM_INFO
	.align		4
.L_231:
        /*0028*/ 	.byte	0x04, 0x17
        /*002a*/ 	.short	(.L_233 - .L_232)
.L_232:
        /*002c*/ 	.word	0x00000000
        /*0030*/ 	.short	0x0000
        /*0032*/ 	.short	0x0000
        /*0034*/ 	.byte	0x00, 0xf5, 0x21, 0x00


	//----- nvinfo : EIATTR_SPARSE_MMA_MASK
	.align		4
.L_233:
        /*0038*/ 	.byte	0x03, 0x50
        /*003a*/ 	.short	0x0000


	//----- nvinfo : EIATTR_MAXREG_COUNT
	.align		4
        /*003c*/ 	.byte	0x03, 0x1b
        /*003e*/ 	.short	0x00ff


	//----- nvinfo : EIATTR_MERCURY_ISA_VERSION
	.align		4
        /*0040*/ 	.byte	0x03, 0x5f
        /*0042*/ 	.short	0x0101


	//----- nvinfo : EIATTR_VRC_CTA_INIT_COUNT
	.align		4
        /*0044*/ 	.byte	0x02, 0x4a
	.zero		1
	.zero		1


	//----- nvinfo : EIATTR_EXIT_INSTR_OFFSETS
	.align		4
        /*0048*/ 	.byte	0x04, 0x1c
        /*004a*/ 	.short	(.L_235 - .L_234)


	//   ....[0]....
.L_234:
        /*004c*/ 	.word	0x00000090


	//   ....[1]....
        /*0050*/ 	.word	0x000002d0


	//----- nvinfo : EIATTR_CRS_STACK_SIZE
	.align		4
.L_235:
        /*0054*/ 	.byte	0x04, 0x1e
        /*0056*/ 	.short	(.L_237 - .L_236)
.L_236:
        /*0058*/ 	.word	0x00000000


	//----- nvinfo : EIATTR_CBANK_PARAM_SIZE
	.align		4
.L_237:
        /*005c*/ 	.byte	0x03, 0x19
        /*005e*/ 	.short	0x0018


	//----- nvinfo : EIATTR_PARAM_CBANK
	.align		4
        /*0060*/ 	.byte	0x04, 0x0a
        /*0062*/ 	.short	(.L_239 - .L_238)
	.align		4
.L_238:
        /*0064*/ 	.word	index@(.nv.constant0._Z14sigmoid_kernelPfS_m)
        /*0068*/ 	.short	0x0380
        /*006a*/ 	.short	0x0018


	//----- nvinfo : EIATTR_SW_WAR
	.align		4
.L_239:
        /*006c*/ 	.byte	0x04, 0x36
        /*006e*/ 	.short	(.L_241 - .L_240)
.L_240:
        /*0070*/ 	.word	0x00000008
.L_241:


//--------------------- .nv.info._Z11relu_kernelPfS_m --------------------------
	.section	.nv.info._Z11relu_kernelPfS_m,"",@"SHT_CUDA_INFO"
	.sectionflags	@""
	.align	4


	//----- nvinfo : EIATTR_CUDA_API_VERSION
	.align		4
        /*0000*/ 	.byte	0x04, 0x37
        /*0002*/ 	.short	(.L_243 - .L_242)
.L_242:
        /*0004*/ 	.word	0x00000082


	//----- nvinfo : EIATTR_KPARAM_INFO
	.align		4
.L_243:
        /*0008*/ 	.byte	0x04, 0x17
        /*000a*/ 	.short	(.L_245 - .L_244)
.L_244:
        /*000c*/ 	.word	0x00000000
        /*0010*/ 	.short	0x0002
        /*0012*/ 	.short	0x0010
        /*0014*/ 	.byte	0x00, 0xf0, 0x21, 0x00


	//----- nvinfo : EIATTR_KPARAM_INFO
	.align		4
.L_245:
        /*0018*/ 	.byte	0x04, 0x17
        /*001a*/ 	.short	(.L_247 - .L_246)
.L_246:
        /*001c*/ 	.word	0x00000000
        /*0020*/ 	.short	0x0001
        /*0022*/ 	.short	0x0008
        /*0024*/ 	.byte	0x00, 0xf5, 0x21, 0x00


	//----- nvinfo : EIATTR_KPARAM_INFO
	.align		4
.L_247:
        /*0028*/ 	.byte	0x04, 0x17
        /*002a*/ 	.short	(.L_249 - .L_248)
.L_248:
        /*002c*/ 	.word	0x00000000
        /*0030*/ 	.short	0x0000
        /*0032*/ 	.short	0x0000
        /*0034*/ 	.byte	0x00, 0xf5, 0x21, 0x00


	//----- nvinfo : EIATTR_SPARSE_MMA_MASK
	.align		4
.L_249:
        /*0038*/ 	.byte	0x03, 0x50
        /*003a*/ 	.short	0x0000


	//----- nvinfo : EIATTR_MAXREG_COUNT
	.align		4
        /*003c*/ 	.byte	0x03, 0x1b
        /*003e*/ 	.short	0x00ff


	//----- nvinfo : EIATTR_MERCURY_ISA_VERSION
	.align		4
        /*0040*/ 	.byte	0x03, 0x5f
        /*0042*/ 	.short	0x0101


	//----- nvinfo : EIATTR_VRC_CTA_INIT_COUNT
	.align		4
        /*0044*/ 	.byte	0x02, 0x4a
	.zero		1
	.zero		1


	//----- nvinfo : EIATTR_EXIT_INSTR_OFFSETS
	.align		4
        /*0048*/ 	.byte	0x04, 0x1c
        /*004a*/ 	.short	(.L_251 - .L_250)


	//   ....[0]....
.L_250:
        /*004c*/ 	.word	0x00000090


	//   ....[1]....
        /*0050*/ 	.word	0x00000160


	//   ....[2]....
        /*0054*/ 	.word	0x000001b0


	//----- nvinfo : EIATTR_CBANK_PARAM_SIZE
	.align		4
.L_251:
        /*0058*/ 	.byte	0x03, 0x19
        /*005a*/ 	.short	0x0018


	//----- nvinfo : EIATTR_PARAM_CBANK
	.align		4
        /*005c*/ 	.byte	0x04, 0x0a
        /*005e*/ 	.short	(.L_253 - .L_252)
	.align		4
.L_252:
        /*0060*/ 	.word	index@(.nv.constant0._Z11relu_kernelPfS_m)
        /*0064*/ 	.short	0x0380
        /*0066*/ 	.short	0x0018


	//----- nvinfo : EIATTR_SW_WAR
	.align		4
.L_253:
        /*0068*/ 	.byte	0x04, 0x36
        /*006a*/ 	.short	(.L_255 - .L_254)
.L_254:
        /*006c*/ 	.word	0x00000008
.L_255:


//--------------------- .nv.info._Z10matTmulvecPfS_iiS_ --------------------------
	.section	.nv.info._Z10matTmulvecPfS_iiS_,"",@"SHT_CUDA_INFO"
	.sectionflags	@""
	.align	4


	//----- nvinfo : EIATTR_CUDA_API_VERSION
	.align		4
        /*0000*/ 	.byte	0x04, 0x37
        /*0002*/ 	.short	(.L_257 - .L_256)
.L_256:
        /*0004*/ 	.word	0x00000082


	//----- nvinfo : EIATTR_KPARAM_INFO
	.align		4
.L_257:
        /*0008*/ 	.byte	0x04, 0x17
        /*000a*/ 	.short	(.L_259 - .L_258)
.L_258:
        /*000c*/ 	.word	0x00000000
        /*0010*/ 	.short	0x0004
        /*0012*/ 	.short	0x0018
        /*0014*/ 	.byte	0x00, 0xf5, 0x21, 0x00


	//----- nvinfo : EIATTR_KPARAM_INFO
	.align		4
.L_259:
        /*0018*/ 	.byte	0x04, 0x17
        /*001a*/ 	.short	(.L_261 - .L_260)
.L_260:
        /*001c*/ 	.word	0x00000000
        /*0020*/ 	.short	0x0003
        /*0022*/ 	.short	0x0014
        /*0024*/ 	.byte	0x00, 0xf0, 0x11, 0x00


	//----- nvinfo : EIATTR_KPARAM_INFO
	.align		4
.L_261:
        /*0028*/ 	.byte	0x04, 0x17
        /*002a*/ 	.short	(.L_263 - .L_262)
.L_262:
        /*002c*/ 	.word	0x00000000
        /*0030*/ 	.short	0x0002
        /*0032*/ 	.short	0x0010
        /*0034*/ 	.byte	0x00, 0xf0, 0x11, 0x00


	//----- nvinfo : EIATTR_KPARAM_INFO
	.align		4
.L_263:
        /*0038*/ 	.byte	0x04, 0x17
        /*003a*/ 	.short	(.L_265 - .L_264)
.L_264:
        /*003c*/ 	.word	0x00000000
        /*0040*/ 	.short	0x0001
        /*0042*/ 	.short	0x0008
        /*0044*/ 	.byte	0x00, 0xf5, 0x21, 0x00


	//----- nvinfo : EIATTR_KPARAM_INFO
	.align		4
.L_265:
        /*0048*/ 	.byte	0x04, 0x17
        /*004a*/ 	.short	(.L_267 - .L_266)
.L_266:
        /*004c*/ 	.word	0x00000000
        /*0050*/ 	.short	0x0000
        /*0052*/ 	.short	0x0000
        /*0054*/ 	.byte	0x00, 0xf5, 0x21, 0x00


	//----- nvinfo : EIATTR_SPARSE_MMA_MASK
	.align		4
.L_267:
        /*0058*/ 	.byte	0x03, 0x50
        /*005a*/ 	.short	0x0000


	//----- nvinfo : EIATTR_MAXREG_COUNT
	.align		4
        /*005c*/ 	.byte	0x03, 0x1b
        /*005e*/ 	.short	0x00ff


	//----- nvinfo : EIATTR_MERCURY_ISA_VERSION
	.align		4
        /*0060*/ 	.byte	0x03, 0x5f
        /*0062*/ 	.short	0x0101


	//----- nvinfo : EIATTR_VRC_CTA_INIT_COUNT
	.align		4
        /*0064*/ 	.byte	0x02, 0x4a
	.zero		1
	.zero		1


	//----- nvinfo : EIATTR_EXIT_INSTR_OFFSETS
	.align		4
        /*0068*/ 	.byte	0x04, 0x1c
        /*006a*/ 	.short	(.L_269 - .L_268)


	//   ....[0]....
.L_268:
        /*006c*/ 	.word	0x00000070


	//   ....[1]....
        /*0070*/ 	.word	0x00000bd0


	//----- nvinfo : EIATTR_CBANK_PARAM_SIZE
	.align		4
.L_269:
        /*0074*/ 	.byte	0x03, 0x19
        /*0076*/ 	.short	0x0020


	//----- nvinfo : EIATTR_PARAM_CBANK
	.align		4
        /*0078*/ 	.byte	0x04, 0x0a
        /*007a*/ 	.short	(.L_271 - .L_270)
	.align		4
.L_270:
        /*007c*/ 	.word	index@(.nv.constant0._Z10matTmulvecPfS_iiS_)
        /*0080*/ 	.short	0x0380
        /*0082*/ 	.short	0x0020


	//----- nvinfo : EIATTR_SW_WAR
	.align		4
.L_271:
        /*0084*/ 	.byte	0x04, 0x36
        /*0086*/ 	.short	(.L_273 - .L_272)
.L_272:
        /*0088*/ 	.word	0x00000008
.L_273:


//--------------------- .nv.info._Z9matmulvecPfS_iiS_ --------------------------
	.section	.nv.info._Z9matmulvecPfS_iiS_,"",@"SHT_CUDA_INFO"
	.sectionflags	@""
	.align	4


	//----- nvinfo : EIATTR_CUDA_API_VERSION
	.align		4
        /*0000*/ 	.byte	0x04, 0x37
        /*0002*/ 	.short	(.L_275 - .L_274)
.L_274:
        /*0004*/ 	.word	0x00000082


	//----- nvinfo : EIATTR_KPARAM_INFO
	.align		4
.L_275:
        /*0008*/ 	.byte	0x04, 0x17
        /*000a*/ 	.short	(.L_277 - .L_276)
.L_276:
        /*000c*/ 	.word	0x00000000
        /*0010*/ 	.short	0x0004
        /*0012*/ 	.short	0x0018
        /*0014*/ 	.byte	0x00, 0xf5, 0x21, 0x00


	//----- nvinfo : EIATTR_KPARAM_INFO
	.align		4
.L_277:
        /*0018*/ 	.byte	0x04, 0x17
        /*001a*/ 	.short	(.L_279 - .L_278)
.L_278:
        /*001c*/ 	.word	0x00000000
        /*0020*/ 	.short	0x0003
        /*0022*/ 	.short	0x0014
        /*0024*/ 	.byte	0x00, 0xf0, 0x11, 0x00


	//----- nvinfo : EIATTR_KPARAM_INFO
	.align		4
.L_279:
        /*0028*/ 	.byte	0x04, 0x17
        /*002a*/ 	.short	(.L_281 - .L_280)
.L_280:
        /*002c*/ 	.word	0x00000000
        /*0030*/ 	.short	0x0002
        /*0032*/ 	.short	0x0010
        /*0034*/ 	.byte	0x00, 0xf0, 0x11, 0x00


	//----- nvinfo : EIATTR_KPARAM_INFO
	.align		4
.L_281:
        /*0038*/ 	.byte	0x04, 0x17
        /*003a*/ 	.short	(.L_283 - .L_282)
.L_282:
        /*003c*/ 	.word	0x00000000
        /*0040*/ 	.short	0x0001
        /*0042*/ 	.short	0x0008
        /*0044*/ 	.byte	0x00, 0xf5, 0x21, 0x00


	//----- nvinfo : EIATTR_KPARAM_INFO
	.align		4
.L_283:
        /*0048*/ 	.byte	0x04, 0x17
        /*004a*/ 	.short	(.L_285 - .L_284)
.L_284:
        /*004c*/ 	.word	0x00000000
        /*0050*/ 	.short	0x0000
        /*0052*/ 	.short	0x0000
        /*0054*/ 	.byte	0x00, 0xf5, 0x21, 0x00


	//----- nvinfo : EIATTR_SPARSE_MMA_MASK
	.align		4
.L_285:
        /*0058*/ 	.byte	0x03, 0x50
        /*005a*/ 	.short	0x0000


	//----- nvinfo : EIATTR_MAXREG_COUNT
	.align		4
        /*005c*/ 	.byte	0x03, 0x1b
        /*005e*/ 	.short	0x00ff


	//----- nvinfo : EIATTR_MERCURY_ISA_VERSION
	.align		4
        /*0060*/ 	.byte	0x03, 0x5f
        /*0062*/ 	.short	0x0101


	//----- nvinfo : EIATTR_VRC_CTA_INIT_COUNT
	.align		4
        /*0064*/ 	.byte	0x02, 0x4a
	.zero		1
	.zero		1


	//----- nvinfo : EIATTR_EXIT_INSTR_OFFSETS
	.align		4
        /*0068*/ 	.byte	0x04, 0x1c
        /*006a*/ 	.short	(.L_287 - .L_286)


	//   ....[0]....
.L_286:
        /*006c*/ 	.word	0x00000070


	//   ....[1]....
        /*0070*/ 	.word	0x00000a90


	//----- nvinfo : EIATTR_CBANK_PARAM_SIZE
	.align		4
.L_287:
        /*0074*/ 	.byte	0x03, 0x19
        /*0076*/ 	.short	0x0020


	//----- nvinfo : EIATTR_PARAM_CBANK
	.align		4
        /*0078*/ 	.byte	0x04, 0x0a
        /*007a*/ 	.short	(.L_289 - .L_288)
	.align		4
.L_288:
        /*007c*/ 	.word	index@(.nv.constant0._Z9matmulvecPfS_iiS_)
        /*0080*/ 	.short	0x0380
        /*0082*/ 	.short	0x0020


	//----- nvinfo : EIATTR_SW_WAR
	.align		4
.L_289:
        /*0084*/ 	.byte	0x04, 0x36
        /*0086*/ 	.short	(.L_291 - .L_290)
.L_290:
        /*0088*/ 	.word	0x00000008
.L_291:


//--------------------- .nv.callgraph             --------------------------
	.section	.nv.callgraph,"",@"SHT_CUDA_CALLGRAPH"
	.align	4
	.sectionentsize	8
	.align		4
        /*0000*/ 	.word	0x00000000
	.align		4
        /*0004*/ 	.word	0xffffffff
	.align		4
        /*0008*/ 	.word	0x00000000
	.align		4
        /*000c*/ 	.word	0xfffffffe
	.align		4
        /*0010*/ 	.word	0x00000000
	.align		4
        /*0014*/ 	.word	0xfffffffd
	.align		4
        /*0018*/ 	.word	0x00000000
	.align		4
        /*001c*/ 	.word	0xfffffffc


//--------------------- .text._Z20weight_update_kernelPfS_S_f --------------------------
	.section	.text._Z20weight_update_kernelPfS_S_f,"ax",@progbits
	.align	128
        .global         _Z20weight_update_kernelPfS_S_f
        .type           _Z20weight_update_kernelPfS_S_f,@function
        .size           _Z20weight_update_kernelPfS_S_f,(.L_x_62 - _Z20weight_update_kernelPfS_S_f)
        .other          _Z20weight_update_kernelPfS_S_f,@"STO_CUDA_ENTRY STV_DEFAULT"
_Z20weight_update_kernelPfS_S_f:
.text._Z20weight_update_kernelPfS_S_f:
[----:B------:R-:W-:Y:S01]  /*0000*/  LDC R1, c[0x0][0x37c] ;  /* 0x0000df00ff017b82 */ /* 0x000fe20000000800 */
[----:B------:R-:W0:Y:S07]  /*0010*/  S2R R9, SR_TID.X ;  /* 0x0000000000097919 */ /* 0x000e2e0000002100 */
[----:B------:R-:W0:Y:S01]  /*0020*/  LDC.64 R2, c[0x0][0x380] ;  /* 0x0000e000ff027b82 */ /* 0x000e220000000a00 */
[----:B------:R-:W1:Y:S01]  /*0030*/  LDCU UR6, c[0x0][0x370] ;  /* 0x00006e00ff0677ac */ /* 0x000e620008000800 */
[----:B------:R-:W1:Y:S01]  /*0040*/  S2R R0, SR_CTAID.X ;  /* 0x0000000000007919 */ /* 0x000e620000002500 */
[----:B------:R-:W2:Y:S05]  /*0050*/  LDCU.64 UR4, c[0x0][0x358] ;  /* 0x00006b00ff0477ac */ /* 0x000eaa0008000a00 */
[----:B------:R-:W3:Y:S08]  /*0060*/  LDC.64 R4, c[0x0][0x388] ;  /* 0x0000e200ff047b82 */ /* 0x000ef00000000a00 */
[----:B------:R-:W4:Y:S01]  /*0070*/  LDC.64 R6, c[0x0][0x390] ;  /* 0x0000e400ff067b82 */ /* 0x000f220000000a00 */
[----:B0-----:R-:W-:-:S04]  /*0080*/  IMAD.WIDE.U32 R2, R9, 0x4, R2 ;  /* 0x0000000409027825 */ /* 0x001fc800078e0002 */
[----:B-1----:R-:W-:Y:S01]  /*0090*/  IMAD R9, R9, UR6, R0 ;  /* 0x0000000609097c24 */ /* 0x002fe2000f8e0200 */
[----:B------:R-:W0:Y:S01]  /*00a0*/  LDCU UR6, c[0x0][0x398] ;  /* 0x00007300ff0677ac */ /* 0x000e220008000800 */
[----:B---3--:R-:W-:Y:S01]  /*00b0*/  IMAD.WIDE.U32 R4, R0, 0x4, R4 ;  /* 0x0000000400047825 */ /* 0x008fe200078e0004 */
[----:B--2---:R-:W0:Y:S03]  /*00c0*/  LDG.E R2, desc[UR4][R2.64] ;  /* 0x0000000402027981 */ /* 0x004e26000c1e1900 */
[----:B----4-:R-:W-:Y:S02]  /*00d0*/  IMAD.WIDE R6, R9, 0x4, R6 ;  /* 0x0000000409067825 */ /* 0x010fe400078e0206 */
[----:B------:R-:W2:Y:S04]  /*00e0*/  LDG.E R5, desc[UR4][R4.64] ;  /* 0x0000000404057981 */ /* 0x000ea8000c1e1900 */
[----:B------:R-:W2:Y:S01]  /*00f0*/  LDG.E R9, desc[UR4][R6.64] ;  /* 0x0000000406097981 */ /* 0x000ea2000c1e1900 */
[----:B0-----:R-:W-:-:S04]  /*0100*/  FMUL R0, R2, UR6 ;  /* 0x0000000602007c20 */ /* 0x001fc80008400000 */
[----:B--2---:R-:W-:-:S05]  /*0110*/  FFMA R9, -R0, R5, R9 ;  /* 0x0000000500097223 */ /* 0x004fca0000000109 */
[----:B------:R-:W-:Y:S01]  /*0120*/  STG.E desc[UR4][R6.64], R9 ;  /* 0x0000000906007986 */ /* 0x000fe2000c101904 */
[----:B------:R-:W-:Y:S05]  /*0130*/  EXIT ;  /* 0x000000000000794d */ /* 0x000fea0003800000 */
.L_x_0:
[----:B------:R-:W-:-:S00]  /*0140*/  BRA `(.L_x_0) ;  /* 0xfffffffc00fc7947 */ /* 0x000fc0000383ffff */
[----:B------:R-:W-:-:S00]  /*0150*/  NOP ;  /* 0x0000000000007918 */ /* 0x000fc00000000000 */
        /* <DEDUP_REMOVED lines=10> */
.L_x_62:


//--------------------- .text._Z17mean_square_errorPfS_m --------------------------
	.section	.text._Z17mean_square_errorPfS_m,"ax",@progbits
	.align	128
        .global         _Z17mean_square_errorPfS_m
        .type           _Z17mean_square_errorPfS_m,@function
        .size           _Z17mean_square_errorPfS_m,(.L_x_63 - _Z17mean_square_errorPfS_m)
        .other          _Z17mean_square_errorPfS_m,@"STO_CUDA_ENTRY STV_DEFAULT"
_Z17mean_square_errorPfS_m:
.text._Z17mean_square_errorPfS_m:
[----:B------:R-:W-:Y:S01]  /*0000*/  LDC R1, c[0x0][0x37c] ;  /* 0x0000df00ff017b82 */ /* 0x000fe20000000800 */
[----:B------:R-:W-:Y:S05]  /*0010*/  EXIT ;  /* 0x000000000000794d */ /* 0x000fea0003800000 */
.L_x_1:
        /* <DEDUP_REMOVED lines=14> */
.L_x_63:


//--------------------- .text._Z13cross_entropyPfS_m --------------------------
	.section	.text._Z13cross_entropyPfS_m,"ax",@progbits
	.align	128
        .global         _Z13cross_entropyPfS_m
        .type           _Z13cross_entropyPfS_m,@function
        .size           _Z13cross_entropyPfS_m,(.L_x_64 - _Z13cross_entropyPfS_m)
        .other          _Z13cross_entropyPfS_m,@"STO_CUDA_ENTRY STV_DEFAULT"
_Z13cross_entropyPfS_m:
.text._Z13cross_entropyPfS_m:
[----:B------:R-:W-:Y:S01]  /*0000*/  LDC R1, c[0x0][0x37c] ;  /* 0x0000df00ff017b82 */ /* 0x000fe20000000800 */
[----:B------:R-:W-:Y:S05]  /*0010*/  EXIT ;  /* 0x000000000000794d */ /* 0x000fea0003800000 */
.L_x_2:
        /* <DEDUP_REMOVED lines=14> */
.L_x_64:


//--------------------- .text._Z20sigmoid_square_errorPfS_mi --------------------------
	.section	.text._Z20sigmoid_square_errorPfS_mi,"ax",@progbits
	.align	128
        .global         _Z20sigmoid_square_errorPfS_mi
        .type           _Z20sigmoid_square_errorPfS_mi,@function
        .size           _Z20sigmoid_square_errorPfS_mi,(.L_x_65 - _Z20sigmoid_square_errorPfS_mi)
        .other          _Z20sigmoid_square_errorPfS_mi,@"STO_CUDA_ENTRY STV_DEFAULT"
_Z20sigmoid_square_errorPfS_mi:
.text._Z20sigmoid_square_errorPfS_mi:
[----:B------:R-:W-:Y:S01]  /*0000*/  LDC R1, c[0x0][0x37c] ;  /* 0x0000df00ff017b82 */ /* 0x000fe20000000800 */
[----:B------:R-:W0:Y:S07]  /*0010*/  S2R R3, SR_TID.X ;  /* 0x0000000000037919 */ /* 0x000e2e0000002100 */
[----:B------:R-:W0:Y:S01]  /*0020*/  S2UR UR4, SR_CTAID.X ;  /* 0x00000000000479c3 */ /* 0x000e220000002500 */
[----:B------:R-:W1:Y:S07]  /*0030*/  LDCU.64 UR6, c[0x0][0x390] ;  /* 0x00007200ff0677ac */ /* 0x000e6e0008000a00 */
[----:B------:R-:W0:Y:S02]  /*0040*/  LDC R0, c[0x0][0x360] ;  /* 0x0000d800ff007b82 */ /* 0x000e240000000800 */
[----:B0-----:R-:W-:-:S05]  /*0050*/  IMAD R0, R0, UR4, R3 ;  /* 0x0000000400007c24 */ /* 0x001fca000f8e0203 */
[----:B-1----:R-:W-:Y:S02]  /*0060*/  ISETP.GE.U32.AND P0, PT, R0, UR6, PT ;  /* 0x0000000600007c0c */ /* 0x002fe4000bf06070 */
[----:B------:R-:W-:-:S04]  /*0070*/  SHF.R.S32.HI R3, RZ, 0x1f, R0 ;  /* 0x0000001fff037819 */ /* 0x000fc80000011400 */
[----:B------:R-:W-:-:S13]  /*0080*/  ISETP.GE.U32.AND.EX P0, PT, R3, UR7, PT, P0 ;  /* 0x0000000703007c0c */ /* 0x000fda000bf06100 */
[----:B------:R-:W-:Y:S05]  /*0090*/  @P0 EXIT ;  /* 0x000000000000094d */ /* 0x000fea0003800000 */
[----:B------:R-:W0:Y:S01]  /*00a0*/  LDC R9, c[0x0][0x398] ;  /* 0x0000e600ff097b82 */ /* 0x000e220000000800 */
[----:B------:R-:W1:Y:S01]  /*00b0*/  LDCU.64 UR4, c[0x0][0x358] ;  /* 0x00006b00ff0477ac */ /* 0x000e620008000a00 */
[----:B0-----:R-:W-:-:S13]  /*00c0*/  ISETP.NE.AND P0, PT, R0, R9, PT ;  /* 0x000000090000720c */ /* 0x001fda0003f05270 */
[----:B-1----:R-:W-:Y:S05]  /*00d0*/  @P0 BRA `(.L_x_3) ;  /* 0x00000000002c0947 */ /* 0x002fea0003800000 */
[----:B------:R-:W0:Y:S08]  /*00e0*/  LDC.64 R2, c[0x0][0x380] ;  /* 0x0000e000ff027b82 */ /* 0x000e300000000a00 */
[----:B------:R-:W1:Y:S01]  /*00f0*/  LDC.64 R4, c[0x0][0x388] ;  /* 0x0000e200ff047b82 */ /* 0x000e620000000a00 */
[----:B0-----:R-:W-:-:S06]  /*0100*/  IMAD.WIDE R2, R9, 0x4, R2 ;  /* 0x0000000409027825 */ /* 0x001fcc00078e0202 */
[----:B------:R-:W2:Y:S01]  /*0110*/  LDG.E R2, desc[UR4][R2.64] ;  /* 0x0000000402027981 */ /* 0x000ea2000c1e1900 */
[----:B-1----:R-:W-:-:S04]  /*0120*/  IMAD.WIDE R4, R9, 0x4, R4 ;  /* 0x0000000409047825 */ /* 0x002fc800078e0204 */
[C---:B--2---:R-:W-:Y:S01]  /*0130*/  FADD R7, R2.reuse, -1 ;  /* 0xbf80000002077421 */ /* 0x044fe20000000000 */
[----:B------:R-:W-:-:S03]  /*0140*/  FADD R0, -R2, 1 ;  /* 0x3f80000002007421 */ /* 0x000fc60000000100 */
[----:B------:R-:W-:-:S04]  /*0150*/  FMUL R7, R2, R7 ;  /* 0x0000000702077220 */ /* 0x000fc80000400000 */
[----:B------:R-:W-:-:S05]  /*0160*/  FMUL R7, R7, R0 ;  /* 0x0000000007077220 */ /* 0x000fca0000400000 */
[----:B------:R-:W-:Y:S01]  /*0170*/  STG.E desc[UR4][R4.64], R7 ;  /* 0x0000000704007986 */ /* 0x000fe2000c101904 */
[----:B------:R-:W-:Y:S05]  /*0180*/  EXIT ;  /* 0x000000000000794d */ /* 0x000fea0003800000 */
.L_x_3:
[----:B------:R-:W0:Y:S01]  /*0190*/  LDCU.128 UR8, c[0x0][0x380] ;  /* 0x00007000ff0877ac */ /* 0x000e220008000c00 */
[C---:B------:R-:W-:Y:S02]  /*01a0*/  SHF.L.U32 R4, R0.reuse, 0x2, RZ ;  /* 0x0000000200047819 */ /* 0x040fe400000006ff */
[----:B------:R-:W-:Y:S02]  /*01b0*/  SHF.L.U64.HI R5, R0, 0x2, R3 ;  /* 0x0000000200057819 */ /* 0x000fe40000010203 */
[----:B0-----:R-:W-:-:S04]  /*01c0*/  IADD3 R2, P0, PT, R4, UR8, RZ ;  /* 0x0000000804027c10 */ /* 0x001fc8000ff1e0ff */
[----:B------:R-:W-:-:S05]  /*01d0*/  IADD3.X R3, PT, PT, R5, UR9, RZ, P0, !PT ;  /* 0x0000000905037c10 */ /* 0x000fca00087fe4ff */
[----:B------:R-:W2:Y:S01]  /*01e0*/  LDG.E R2, desc[UR4][R2.64] ;  /* 0x0000000402027981 */ /* 0x000ea2000c1e1900 */
[----:B------:R-:W-:-:S04]  /*01f0*/  IADD3 R4, P0, PT, R4, UR10, RZ ;  /* 0x0000000a04047c10 */ /* 0x000fc8000ff1e0ff */
[----:B------:R-:W-:Y:S01]  /*0200*/  IADD3.X R5, PT, PT, R5, UR11, RZ, P0, !PT ;  /* 0x0000000b05057c10 */ /* 0x000fe200087fe4ff */
[C---:B--2---:R-:W-:Y:S01]  /*0210*/  FMUL R0, R2.reuse, R2 ;  /* 0x0000000202007220 */ /* 0x044fe20000400000 */
[----:B------:R-:W-:-:S04]  /*0220*/  FADD R7, -R2, 1 ;  /* 0x3f80000002077421 */ /* 0x000fc80000000100 */
[----:B------:R-:W-:-:S05]  /*0230*/  FMUL R7, R0, R7 ;  /* 0x0000000700077220 */ /* 0x000fca0000400000 */
[----:B------:R-:W-:Y:S01]  /*0240*/  STG.E desc[UR4][R4.64], R7 ;  /* 0x0000000704007986 */ /* 0x000fe2000c101904 */
[----:B------:R-:W-:Y:S05]  /*0250*/  EXIT ;  /* 0x000000000000794d */ /* 0x000fea0003800000 */
.L_x_4:
        /* <DEDUP_REMOVED lines=10> */
.L_x_65:


//--------------------- .text._Z21softmax_crossen_errorPfS_mi --------------------------
	.section	.text._Z21softmax_crossen_errorPfS_mi,"ax",@progbits
	.align	128
        .global         _Z21softmax_crossen_errorPfS_mi
        .type           _Z21softmax_crossen_errorPfS_mi,@function
        .size           _Z21softmax_crossen_errorPfS_mi,(.L_x_66 - _Z21softmax_crossen_errorPfS_mi)
        .other          _Z21softmax_crossen_errorPfS_mi,@"STO_CUDA_ENTRY STV_DEFAULT"
_Z21softmax_crossen_errorPfS_mi:
.text._Z21softmax_crossen_errorPfS_mi:
        /* <DEDUP_REMOVED lines=19> */
[----:B--2---:R-:W-:-:S05]  /*0130*/  FADD R7, R2, -1 ;  /* 0xbf80000002077421 */ /* 0x004fca0000000000 */
[----:B------:R-:W-:Y:S01]  /*0140*/  STG.E desc[UR4][R4.64], R7 ;  /* 0x0000000704007986 */ /* 0x000fe2000c101904 */
[----:B------:R-:W-:Y:S05]  /*0150*/  EXIT ;  /* 0x000000000000794d */ /* 0x000fea0003800000 */
.L_x_5:
[----:B------:R-:W0:Y:S01]  /*0160*/  LDCU.128 UR8, c[0x0][0x380] ;  /* 0x00007000ff0877ac */ /* 0x000e220008000c00 */
[C---:B------:R-:W-:Y:S01]  /*0170*/  IMAD.SHL.U32 R4, R0.reuse, 0x4, RZ ;  /* 0x0000000400047824 */ /* 0x040fe200078e00ff */
[----:B------:R-:W-:-:S04]  /*0180*/  SHF.L.U64.HI R0, R0, 0x2, R3 ;  /* 0x0000000200007819 */ /* 0x000fc80000010203 */
[----:B0-----:R-:W-:-:S04]  /*0190*/  IADD3 R2, P0, PT, R4, UR8, RZ ;  /* 0x0000000804027c10 */ /* 0x001fc8000ff1e0ff */
[----:B------:R-:W-:-:S06]  /*01a0*/  IADD3.X R3, PT, PT, R0, UR9, RZ, P0, !PT ;  /* 0x0000000900037c10 */ /* 0x000fcc00087fe4ff */
[----:B------:R-:W2:Y:S01]  /*01b0*/  LDG.E R3, desc[UR4][R2.64] ;  /* 0x0000000402037981 */ /* 0x000ea2000c1e1900 */
[----:B------:R-:W-:-:S04]  /*01c0*/  IADD3 R4, P0, PT, R4, UR10, RZ ;  /* 0x0000000a04047c10 */ /* 0x000fc8000ff1e0ff */
[----:B------:R-:W-:-:S05]  /*01d0*/  IADD3.X R5, PT, PT, R0, UR11, RZ, P0, !PT ;  /* 0x0000000b00057c10 */ /* 0x000fca00087fe4ff */
[----:B--2---:R-:W-:Y:S01]  /*01e0*/  STG.E desc[UR4][R4.64], R3 ;  /* 0x0000000304007986 */ /* 0x004fe2000c101904 */
[----:B------:R-:W-:Y:S05]  /*01f0*/  EXIT ;  /* 0x000000000000794d */ /* 0x000fea0003800000 */
.L_x_6:
        /* <DEDUP_REMOVED lines=16> */
.L_x_66:


//--------------------- .text._Z14softmax_kernelPfS_m --------------------------
	.section	.text._Z14softmax_kernelPfS_m,"ax",@progbits
	.align	128
        .global         _Z14softmax_kernelPfS_m
        .type           _Z14softmax_kernelPfS_m,@function
        .size           _Z14softmax_kernelPfS_m,(.L_x_59 - _Z14softmax_kernelPfS_m)
        .other          _Z14softmax_kernelPfS_m,@"STO_CUDA_ENTRY STV_DEFAULT"
_Z14softmax_kernelPfS_m:
.text._Z14softmax_kernelPfS_m:
[----:B------:R-:W-:Y:S01]  /*0000*/  LDC R1, c[0x0][0x37c] ;  /* 0x0000df00ff017b82 */ /* 0x000fe20000000800 */
[----:B------:R-:W0:Y:S01]  /*0010*/  LDCU.64 UR14, c[0x0][0x390] ;  /* 0x00007200ff0e77ac */ /* 0x000e220008000a00 */
[----:B------:R-:W-:Y:S01]  /*0020*/  HFMA2 R5, -RZ, RZ, 0, 0 ;  /* 0x00000000ff057431 */ /* 0x000fe200000001ff */
[----:B------:R-:W1:Y:S01]  /*0030*/  LDCU.64 UR16, c[0x0][0x358] ;  /* 0x00006b00ff1077ac */ /* 0x000e620008000a00 */
[----:B0-----:R-:W-:-:S04]  /*0040*/  UISETP.NE.U32.AND UP0, UPT, UR14, URZ, UPT ;  /* 0x000000ff0e00728c */ /* 0x001fc8000bf05070 */
[----:B------:R-:W-:-:S09]  /*0050*/  UISETP.NE.AND.EX UP0, UPT, UR15, URZ, UPT, UP0 ;  /* 0x000000ff0f00728c */ /* 0x000fd2000bf05300 */
[----:B-1----:R-:W-:Y:S05]  /*0060*/  BRA.U !UP0, `(.L_x_7) ;  /* 0x0000000d08bc7547 */ /* 0x002fea000b800000 */
[----:B------:R-:W-:Y:S01]  /*0070*/  UISETP.GE.U32.AND UP1, UPT, UR14, 0x8, UPT ;  /* 0x000000080e00788c */ /* 0x000fe2000bf26070 */
[----:B------:R-:W-:Y:S01]  /*0080*/  MOV R5, RZ ;  /* 0x000000ff00057202 */ /* 0x000fe20000000f00 */
[----:B------:R-:W-:Y:S02]  /*0090*/  ULOP3.LUT UR8, UR14, 0x7, URZ, 0xc0, !UPT ;  /* 0x000000070e087892 */ /* 0x000fe4000f8ec0ff */
[----:B------:R-:W-:Y:S02]  /*00a0*/  UISETP.GE.U32.AND.EX UP1, UPT, UR15, URZ, UPT, UP1 ;  /* 0x000000ff0f00728c */ /* 0x000fe4000bf26110 */
[----:B------:R-:W-:Y:S01]  /*00b0*/  UISETP.NE.U32.AND UP0, UPT, UR8, URZ, UPT ;  /* 0x000000ff0800728c */ /* 0x000fe2000bf05070 */
[----:B------:R-:W-:Y:S01]  /*00c0*/  UMOV UR4, URZ ;  /* 0x000000ff00047c82 */ /* 0x000fe20008000000 */
[----:B------:R-:W-:Y:S02]  /*00d0*/  UMOV UR5, URZ ;  /* 0x000000ff00057c82 */ /* 0x000fe40008000000 */
[----:B------:R-:W-:-:S03]  /*00e0*/  UISETP.NE.AND.EX UP0, UPT, URZ, URZ, UPT, UP0 ;  /* 0x000000ffff00728c */ /* 0x000fc6000bf05300 */
[----:B------:R-:W-:Y:S08]  /*00f0*/  BRA.U !UP1, `(.L_x_8) ;  /* 0x00000005096c7547 */ /* 0x000ff0000b800000 */
[----:B------:R-:W0:Y:S01]  /*0100*/  LDCU.64 UR6, c[0x0][0x380] ;  /* 0x00007000ff0677ac */ /* 0x000e220008000a00 */
[----:B------:R-:W-:Y:S01]  /*0110*/  HFMA2 R5, -RZ, RZ, 0, 0 ;  /* 0x00000000ff057431 */ /* 0x000fe200000001ff */
[----:B------:R-:W1:Y:S01]  /*0120*/  LDCU UR5, c[0x0][0x394] ;  /* 0x00007280ff0577ac */ /* 0x000e620008000800 */
[----:B------:R-:W-:Y:S02]  /*0130*/  ULOP3.LUT UR4, UR14, 0xfffffff8, URZ, 0xc0, !UPT ;  /* 0xfffffff80e047892 */ /* 0x000fe4000f8ec0ff */
[----:B0-----:R-:W-:-:S04]  /*0140*/  UIADD3 UR6, UP1, UPT, UR6, 0x10, URZ ;  /* 0x0000001006067890 */ /* 0x001fc8000ff3e0ff */
[----:B------:R-:W-:Y:S02]  /*0150*/  UIADD3.X UR7, UPT, UPT, URZ, UR7, URZ, UP1, !UPT ;  /* 0x00000007ff077290 */ /* 0x000fe40008ffe4ff */
[----:B------:R-:W-:Y:S01]  /*0160*/  MOV R2, UR6 ;  /* 0x0000000600027c02 */ /* 0x000fe20008000f00 */
[----:B------:R-:W-:-:S03]  /*0170*/  UMOV UR6, UR4 ;  /* 0x0000000400067c82 */ /* 0x000fc60008000000 */
[----:B------:R-:W-:Y:S01]  /*0180*/  MOV R3, UR7 ;  /* 0x0000000700037c02 */ /* 0x000fe20008000f00 */
[----:B-1----:R-:W-:-:S06]  /*0190*/  UMOV UR7, UR5 ;  /* 0x0000000500077c82 */ /* 0x002fcc0008000000 */
.L_x_9:
[----:B------:R-:W2:Y:S04]  /*01a0*/  LDG.E R14, desc[UR16][R2.64+-0x10] ;  /* 0xfffff010020e7981 */ /* 0x000ea8000c1e1900 */
[----:B------:R-:W3:Y:S04]  /*01b0*/  LDG.E R20, desc[UR16][R2.64+-0xc] ;  /* 0xfffff41002147981 */ /* 0x000ee8000c1e1900 */
[----:B------:R-:W4:Y:S04]  /*01c0*/  LDG.E R18, desc[UR16][R2.64+-0x8] ;  /* 0xfffff81002127981 */ /* 0x000f28000c1e1900 */
[----:B------:R-:W5:Y:S04]  /*01d0*/  LDG.E R16, desc[UR16][R2.64+-0x4] ;  /* 0xfffffc1002107981 */ /* 0x000f68000c1e1900 */
[----:B------:R-:W5:Y:S04]  /*01e0*/  LDG.E R12, desc[UR16][R2.64] ;  /* 0x00000010020c7981 */ /* 0x000f68000c1e1900 */
[----:B------:R-:W5:Y:S04]  /*01f0*/  LDG.E R8, desc[UR16][R2.64+0x4] ;  /* 0x0000041002087981 */ /* 0x000f68000c1e1900 */
[----:B------:R-:W5:Y:S04]  /*0200*/  LDG.E R4, desc[UR16][R2.64+0x8] ;  /* 0x0000081002047981 */ /* 0x000f68000c1e1900 */
[----:B------:R0:W5:Y:S01]  /*0210*/  LDG.E R0, desc[UR16][R2.64+0xc] ;  /* 0x00000c1002007981 */ /* 0x000162000c1e1900 */
[----:B------:R-:W-:Y:S01]  /*0220*/  MOV R9, 0x3bbb989d ;  /* 0x3bbb989d00097802 */ /* 0x000fe20000000f00 */
[----:B------:R-:W-:Y:S01]  /*0230*/  UIADD3 UR6, UP1, UPT, UR6, -0x8, URZ ;  /* 0xfffffff806067890 */ /* 0x000fe2000ff3e0ff */
[----:B------:R-:W-:-:S03]  /*0240*/  MOV R7, 0x437c0000 ;  /* 0x437c000000077802 */ /* 0x000fc60000000f00 */
[----:B------:R-:W-:Y:S02]  /*0250*/  UIADD3.X UR7, UPT, UPT, UR7, -0x1, URZ, UP1, !UPT ;  /* 0xffffffff07077890 */ /* 0x000fe40008ffe4ff */
[----:B------:R-:W-:Y:S01]  /*0260*/  UISETP.NE.U32.AND UP1, UPT, UR6, URZ, UPT ;  /* 0x000000ff0600728c */ /* 0x000fe2000bf25070 */
[----:B0-----:R-:W-:-:S03]  /*0270*/  IADD3 R2, P0, PT, R2, 0x20, RZ ;  /* 0x0000002002027810 */ /* 0x001fc60007f1e0ff */
[----:B------:R-:W-:Y:S01]  /*0280*/  UISETP.NE.AND.EX UP1, UPT, UR7, URZ, UPT, UP1 ;  /* 0x000000ff0700728c */ /* 0x000fe2000bf25310 */
[----:B------:R-:W-:Y:S01]  /*0290*/  IADD3.X R3, PT, PT, RZ, R3, RZ, P0, !PT ;  /* 0x00000003ff037210 */ /* 0x000fe200007fe4ff */
[----:B--2---:R-:W-:-:S04]  /*02a0*/  FFMA.SAT R10, R14, R9, 0.5 ;  /* 0x3f0000000e0a7423 */ /* 0x004fc80000002009 */
[----:B------:R-:W-:Y:S01]  /*02b0*/  FFMA.RM R10, R10, R7, 12582913 ;  /* 0x4b4000010a0a7423 */ /* 0x000fe20000004007 */
[----:B---3--:R-:W-:-:S03]  /*02c0*/  FFMA.SAT R6, R20, R9, 0.5 ;  /* 0x3f00000014067423 */ /* 0x008fc60000002009 */
[----:B------:R-:W-:Y:S01]  /*02d0*/  FADD R11, R10, -12583039 ;  /* 0xcb40007f0a0b7421 */ /* 0x000fe20000000000 */
[----:B------:R-:W-:Y:S01]  /*02e0*/  FFMA.RM R6, R6, R7, 12582913 ;  /* 0x4b40000106067423 */ /* 0x000fe20000004007 */
[----:B----4-:R-:W-:Y:S01]  /*02f0*/  FFMA.SAT R22, R18, R9, 0.5 ;  /* 0x3f00000012167423 */ /* 0x010fe20000002009 */
[----:B------:R-:W-:Y:S01]  /*0300*/  SHF.L.U32 R10, R10, 0x17, RZ ;  /* 0x000000170a0a7819 */ /* 0x000fe200000006ff */
[----:B------:R-:W-:Y:S01]  /*0310*/  FFMA R11, R14, 1.4426950216293334961, -R11 ;  /* 0x3fb8aa3b0e0b7823 */ /* 0x000fe2000000080b */
[----:B------:R-:W-:-:S03]  /*0320*/  FADD R13, R6, -12583039 ;  /* 0xcb40007f060d7421 */ /* 0x000fc60000000000 */
[----:B------:R-:W-:Y:S01]  /*0330*/  FFMA R14, R14, 1.925963033500011079e-08, R11 ;  /* 0x32a570600e0e7823 */ /* 0x000fe2000000000b */
[----:B------:R-:W-:Y:S01]  /*0340*/  FFMA.RM R11, R22, R7, 12582913 ;  /* 0x4b400001160b7423 */ /* 0x000fe20000004007 */
[----:B------:R-:W-:Y:S01]  /*0350*/  FFMA R13, R20, 1.4426950216293334961, -R13 ;  /* 0x3fb8aa3b140d7823 */ /* 0x000fe2000000080d */
[-C--:B-----5:R-:W-:Y:S02]  /*0360*/  FFMA.SAT R22, R16, R9.reuse, 0.5 ;  /* 0x3f00000010167423 */ /* 0x0a0fe40000002009 */
[----:B------:R-:W-:Y:S01]  /*0370*/  FADD R17, R11, -12583039 ;  /* 0xcb40007f0b117421 */ /* 0x000fe20000000000 */
[----:B------:R-:W-:Y:S01]  /*0380*/  FFMA R15, R20, 1.925963033500011079e-08, R13 ;  /* 0x32a57060140f7823 */ /* 0x000fe2000000000d */
[----:B------:R-:W-:Y:S01]  /*0390*/  FFMA.SAT R20, R12, R9, 0.5 ;  /* 0x3f0000000c147423 */ /* 0x000fe20000002009 */
[----:B------:R-:W-:Y:S01]  /*03a0*/  FFMA.RM R13, R22, R7, 12582913 ;  /* 0x4b400001160d7423 */ /* 0x000fe20000004007 */
[----:B------:R-:W-:Y:S01]  /*03b0*/  FFMA R17, R18, 1.4426950216293334961, -R17 ;  /* 0x3fb8aa3b12117823 */ /* 0x000fe20000000811 */
[----:B------:R-:W0:Y:S01]  /*03c0*/  MUFU.EX2 R14, R14 ;  /* 0x0000000e000e7308 */ /* 0x000e220000000800 */
[----:B------:R-:W-:Y:S01]  /*03d0*/  FFMA.SAT R22, R4, R9, 0.5 ;  /* 0x3f00000004167423 */ /* 0x000fe20000002009 */
[C---:B------:R-:W-:Y:S01]  /*03e0*/  FADD R19, R13.reuse, -12583039 ;  /* 0xcb40007f0d137421 */ /* 0x040fe20000000000 */
[----:B------:R-:W-:Y:S01]  /*03f0*/  FFMA R18, R18, 1.925963033500011079e-08, R17 ;  /* 0x32a5706012127823 */ /* 0x000fe20000000011 */
[----:B------:R-:W-:Y:S01]  /*0400*/  FFMA.RM R17, R20, R7, 12582913 ;  /* 0x4b40000114117423 */ /* 0x000fe20000004007 */
[----:B------:R-:W-:Y:S01]  /*0410*/  FFMA.SAT R20, R8, R9, 0.5 ;  /* 0x3f00000008147423 */ /* 0x000fe20000002009 */
[C---:B------:R-:W-:Y:S01]  /*0420*/  FFMA R19, R16.reuse, 1.4426950216293334961, -R19 ;  /* 0x3fb8aa3b10137823 */ /* 0x040fe20000000813 */
[----:B------:R-:W-:Y:S01]  /*0430*/  SHF.L.U32 R13, R13, 0x17, RZ ;  /* 0x000000170d0d7819 */ /* 0x000fe200000006ff */
[----:B------:R-:W-:Y:S01]  /*0440*/  FADD R21, R17, -12583039 ;  /* 0xcb40007f11157421 */ /* 0x000fe20000000000 */
[----:B------:R-:W1:Y:S01]  /*0450*/  MUFU.EX2 R15, R15 ;  /* 0x0000000f000f7308 */ /* 0x000e620000000800 */
[----:B------:R-:W-:Y:S01]  /*0460*/  FFMA R19, R16, 1.925963033500011079e-08, R19 ;  /* 0x32a5706010137823 */ /* 0x000fe20000000013 */
[----:B------:R-:W-:Y:S01]  /*0470*/  FFMA.RM R16, R20, R7, 12582913 ;  /* 0x4b40000114107423 */ /* 0x000fe20000004007 */
[----:B------:R-:W-:-:S03]  /*0480*/  FFMA R21, R12, 1.4426950216293334961, -R21 ;  /* 0x3fb8aa3b0c157823 */ /* 0x000fc60000000815 */
[----:B------:R-:W-:Y:S01]  /*0490*/  FADD R23, R16, -12583039 ;  /* 0xcb40007f10177421 */ /* 0x000fe20000000000 */
[----:B------:R-:W-:Y:S01]  /*04a0*/  FFMA R20, R12, 1.925963033500011079e-08, R21 ;  /* 0x32a570600c147823 */ /* 0x000fe20000000015 */
[----:B------:R-:W-:Y:S01]  /*04b0*/  FFMA.RM R12, R22, R7, 12582913 ;  /* 0x4b400001160c7423 */ /* 0x000fe20000004007 */
[----:B------:R-:W-:Y:S01]  /*04c0*/  FFMA.SAT R22, R0, R9, 0.5 ;  /* 0x3f00000000167423 */ /* 0x000fe20000002009 */
[----:B------:R-:W2:Y:S01]  /*04d0*/  MUFU.EX2 R18, R18 ;  /* 0x0000001200127308 */ /* 0x000ea20000000800 */
[----:B------:R-:W-:Y:S01]  /*04e0*/  FFMA R23, R8, 1.4426950216293334961, -R23 ;  /* 0x3fb8aa3b08177823 */ /* 0x000fe20000000817 */
[----:B------:R-:W-:Y:S01]  /*04f0*/  FADD R9, R12, -12583039 ;  /* 0xcb40007f0c097421 */ /* 0x000fe20000000000 */
[----:B------:R-:W-:Y:S01]  /*0500*/  FFMA.RM R7, R22, R7, 12582913 ;  /* 0x4b40000116077423 */ /* 0x000fe20000004007 */
[----:B0-----:R-:W-:Y:S01]  /*0510*/  FFMA R10, R10, R14, R5 ;  /* 0x0000000e0a0a7223 */ /* 0x001fe20000000005 */
[----:B------:R-:W-:Y:S01]  /*0520*/  FFMA R8, R8, 1.925963033500011079e-08, R23 ;  /* 0x32a5706008087823 */ /* 0x000fe20000000017 */
[----:B------:R-:W-:Y:S01]  /*0530*/  FFMA R21, R4, 1.4426950216293334961, -R9 ;  /* 0x3fb8aa3b04157823 */ /* 0x000fe20000000809 */
[----:B------:R-:W-:Y:S01]  /*0540*/  FADD R5, R7, -12583039 ;  /* 0xcb40007f07057421 */ /* 0x000fe20000000000 */
[----:B------:R-:W0:Y:S01]  /*0550*/  MUFU.EX2 R19, R19 ;  /* 0x0000001300137308 */ /* 0x000e220000000800 */
[----:B------:R-:W-:Y:S01]  /*0560*/  SHF.L.U32 R9, R6, 0x17, RZ ;  /* 0x0000001706097819 */ /* 0x000fe200000006ff */
[----:B------:R-:W-:Y:S01]  /*0570*/  FFMA R21, R4, 1.925963033500011079e-08, R21 ;  /* 0x32a5706004157823 */ /* 0x000fe20000000015 */
[----:B------:R-:W-:Y:S01]  /*0580*/  FFMA R5, R0, 1.4426950216293334961, -R5 ;  /* 0x3fb8aa3b00057823 */ /* 0x000fe20000000805 */
[----:B------:R-:W-:-:S02]  /*0590*/  SHF.L.U32 R4, R11, 0x17, RZ ;  /* 0x000000170b047819 */ /* 0x000fc400000006ff */
[----:B-1----:R-:W-:Y:S01]  /*05a0*/  FFMA R9, R9, R15, R10 ;  /* 0x0000000f09097223 */ /* 0x002fe2000000000a */
[----:B------:R-:W-:Y:S01]  /*05b0*/  FFMA R6, R0, 1.925963033500011079e-08, R5 ;  /* 0x32a5706000067823 */ /* 0x000fe20000000005 */
[----:B------:R-:W1:Y:S01]  /*05c0*/  MUFU.EX2 R20, R20 ;  /* 0x0000001400147308 */ /* 0x000e620000000800 */
[----:B------:R-:W-:Y:S01]  /*05d0*/  SHF.L.U32 R0, R17, 0x17, RZ ;  /* 0x0000001711007819 */ /* 0x000fe200000006ff */
[----:B--2---:R-:W-:Y:S01]  /*05e0*/  FFMA R4, R4, R18, R9 ;  /* 0x0000001204047223 */ /* 0x004fe20000000009 */
[----:B------:R-:W-:Y:S02]  /*05f0*/  SHF.L.U32 R16, R16, 0x17, RZ ;  /* 0x0000001710107819 */ /* 0x000fe400000006ff */
[----:B------:R-:W-:-:S03]  /*0600*/  SHF.L.U32 R5, R12, 0x17, RZ ;  /* 0x000000170c057819 */ /* 0x000fc600000006ff */
[----:B------:R-:W2:Y:S01]  /*0610*/  MUFU.EX2 R8, R8 ;  /* 0x0000000800087308 */ /* 0x000ea20000000800 */
[----:B0-----:R-:W-:-:S07]  /*0620*/  FFMA R13, R13, R19, R4 ;  /* 0x000000130d0d7223 */ /* 0x001fce0000000004 */
[----:B------:R-:W0:Y:S01]  /*0630*/  MUFU.EX2 R21, R21 ;  /* 0x0000001500157308 */ /* 0x000e220000000800 */
[----:B-1----:R-:W-:Y:S01]  /*0640*/  FFMA R13, R0, R20, R13 ;  /* 0x00000014000d7223 */ /* 0x002fe2000000000d */
[----:B------:R-:W-:-:S06]  /*0650*/  SHF.L.U32 R0, R7, 0x17, RZ ;  /* 0x0000001707007819 */ /* 0x000fcc00000006ff */
[----:B------:R-:W1:Y:S01]  /*0660*/  MUFU.EX2 R6, R6 ;  /* 0x0000000600067308 */ /* 0x000e620000000800 */
[----:B--2---:R-:W-:-:S04]  /*0670*/  FFMA R8, R16, R8, R13 ;  /* 0x0000000810087223 */ /* 0x004fc8000000000d */
[----:B0-----:R-:W-:-:S04]  /*0680*/  FFMA R5, R5, R21, R8 ;  /* 0x0000001505057223 */ /* 0x001fc80000000008 */
[----:B-1----:R-:W-:Y:S01]  /*0690*/  FFMA R5, R0, R6, R5 ;  /* 0x0000000600057223 */ /* 0x002fe20000000005 */
[----:B------:R-:W-:Y:S06]  /*06a0*/  BRA.U UP1, `(.L_x_9) ;  /* 0xfffffff901bc7547 */ /* 0x000fec000b83ffff */
.L_x_8:
[----:B------:R-:W-:Y:S05]  /*06b0*/  BRA.U !UP0, `(.L_x_7) ;  /* 0x0000000908287547 */ /* 0x000fea000b800000 */
[----:B------:R-:W-:Y:S02]  /*06c0*/  UISETP.GE.U32.AND UP1, UPT, UR8, 0x4, UPT ;  /* 0x000000040800788c */ /* 0x000fe4000bf26070 */
[----:B------:R-:W-:Y:S02]  /*06d0*/  ULOP3.LUT UR20, UR14, 0x3, URZ, 0xc0, !UPT ;  /* 0x000000030e147892 */ /* 0x000fe4000f8ec0ff */
[----:B------:R-:W-:Y:S02]  /*06e0*/  UISETP.GE.U32.AND.EX UP1, UPT, URZ, URZ, UPT, UP1 ;  /* 0x000000ffff00728c */ /* 0x000fe4000bf26110 */
[----:B------:R-:W-:-:S04]  /*06f0*/  UISETP.NE.U32.AND UP0, UPT, UR20, URZ, UPT ;  /* 0x000000ff1400728c */ /* 0x000fc8000bf05070 */
[----:B------:R-:W-:-:S03]  /*0700*/  UISETP.NE.AND.EX UP0, UPT, URZ, URZ, UPT, UP0 ;  /* 0x000000ffff00728c */ /* 0x000fc6000bf05300 */
[----:B------:R-:W-:Y:S08]  /*0710*/  BRA.U !UP1, `(.L_x_10) ;  /* 0x00000005091c7547 */ /* 0x000ff0000b800000 */
[----:B------:R-:W0:Y:S01]  /*0720*/  LDCU.64 UR12, c[0x0][0x380] ;  /* 0x00007000ff0c77ac */ /* 0x000e220008000a00 */
[----:B------:R-:W-:Y:S02]  /*0730*/  USHF.L.U32 UR6, UR4, 0x2, URZ ;  /* 0x0000000204067899 */ /* 0x000fe400080006ff */
[----:B------:R-:W-:Y:S02]  /*0740*/  USHF.L.U64.HI UR11, UR4, 0x2, UR5 ;  /* 0x00000002040b7899 */ /* 0x000fe40008010205 */
[----:B------:R-:W-:Y:S02]  /*0750*/  UIADD3 UR9, UP2, UPT, UR6, 0x4, URZ ;  /* 0x0000000406097890 */ /* 0x000fe4000ff5e0ff */
[----:B------:R-:W-:Y:S02]  /*0760*/  UIADD3 UR7, UP3, UPT, UR6, 0x8, URZ ;  /* 0x0000000806077890 */ /* 0x000fe4000ff7e0ff */
[----:B------:R-:W-:Y:S02]  /*0770*/  UIADD3.X UR10, UPT, UPT, URZ, UR11, URZ, UP2, !UPT ;  /* 0x0000000bff0a7290 */ /* 0x000fe400097fe4ff */
[----:B------:R-:W-:-:S02]  /*0780*/  ULOP3.LUT UR9, UR9, 0xfffffffc, URZ, 0xc0, !UPT ;  /* 0xfffffffc09097892 */ /* 0x000fc4000f8ec0ff */
[----:B------:R-:W-:Y:S02]  /*0790*/  UIADD3 UR5, UP4, UPT, UR6, 0xc, URZ ;  /* 0x0000000c06057890 */ /* 0x000fe4000ff9e0ff */
[----:B0-----:R-:W-:Y:S02]  /*07a0*/  UIADD3 UR18, UP1, UPT, UR6, UR12, URZ ;  /* 0x0000000c06127290 */ /* 0x001fe4000ff3e0ff */
[----:B------:R-:W-:Y:S02]  /*07b0*/  UIADD3.X UR8, UPT, UPT, URZ, UR11, URZ, UP3, !UPT ;  /* 0x0000000bff087290 */ /* 0x000fe40009ffe4ff */
[----:B------:R-:W-:Y:S02]  /*07c0*/  UIADD3.X UR19, UPT, UPT, UR11, UR13, URZ, UP1, !UPT ;  /* 0x0000000d0b137290 */ /* 0x000fe40008ffe4ff */
[----:B------:R-:W-:Y:S01]  /*07d0*/  ULOP3.LUT UR7, UR7, 0xfffffffc, URZ, 0xc0, !UPT ;  /* 0xfffffffc07077892 */ /* 0x000fe2000f8ec0ff */
[----:B------:R-:W-:Y:S01]  /*07e0*/  MOV R2, UR18 ;  /* 0x0000001200027c02 */ /* 0x000fe20008000f00 */
[----:B------:R-:W-:-:S02]  /*07f0*/  ULOP3.LUT UR10, UR10, 0x3, URZ, 0xc0, !UPT ;  /* 0x000000030a0a7892 */ /* 0x000fc4000f8ec0ff */
[----:B------:R-:W-:Y:S01]  /*0800*/  UIADD3 UR9, UP1, UPT, UR9, UR12, URZ ;  /* 0x0000000c09097290 */ /* 0x000fe2000ff3e0ff */
[----:B------:R-:W-:Y:S01]  /*0810*/  MOV R3, UR19 ;  /* 0x0000001300037c02 */ /* 0x000fe20008000f00 */
[----:B------:R-:W-:Y:S02]  /*0820*/  UIADD3.X UR6, UPT, UPT, URZ, UR11, URZ, UP4, !UPT ;  /* 0x0000000bff067290 */ /* 0x000fe4000a7fe4ff */
[----:B------:R-:W-:Y:S02]  /*0830*/  ULOP3.LUT UR5, UR5, 0xfffffffc, URZ, 0xc0, !UPT ;  /* 0xfffffffc05057892 */ /* 0x000fe4000f8ec0ff */
[----:B------:R-:W-:Y:S01]  /*0840*/  ULOP3.LUT UR8, UR8, 0x3, URZ, 0xc0, !UPT ;  /* 0x0000000308087892 */ /* 0x000fe2000f8ec0ff */
[----:B------:R-:W2:Y:S01]  /*0850*/  LDG.E R2, desc[UR16][R2.64] ;  /* 0x0000001002027981 */ /* 0x000ea2000c1e1900 */
[----:B------:R-:W-:Y:S02]  /*0860*/  UIADD3 UR7, UP2, UPT, UR7, UR12, URZ ;  /* 0x0000000c07077290 */ /* 0x000fe4000ff5e0ff */
[----:B------:R-:W-:Y:S01]  /*0870*/  UIADD3.X UR10, UPT, UPT, UR10, UR13, URZ, UP1, !UPT ;  /* 0x0000000d0a0a7290 */ /* 0x000fe20008ffe4ff */
[----:B------:R-:W-:Y:S01]  /*0880*/  MOV R6, UR9 ;  /* 0x0000000900067c02 */ /* 0x000fe20008000f00 */
[----:B------:R-:W-:-:S02]  /*0890*/  ULOP3.LUT UR6, UR6, 0x3, URZ, 0xc0, !UPT ;  /* 0x0000000306067892 */ /* 0x000fc4000f8ec0ff */
[----:B------:R-:W-:Y:S02]  /*08a0*/  UIADD3.X UR8, UPT, UPT, UR8, UR13, URZ, UP2, !UPT ;  /* 0x0000000d08087290 */ /* 0x000fe400097fe4ff */
[----:B------:R-:W-:Y:S01]  /*08b0*/  UIADD3 UR5, UP1, UPT, UR5, UR12, URZ ;  /* 0x0000000c05057290 */ /* 0x000fe2000ff3e0ff */
[----:B------:R-:W-:Y:S02]  /*08c0*/  MOV R7, UR10 ;  /* 0x0000000a00077c02 */ /* 0x000fe40008000f00 */
[----:B------:R-:W-:Y:S01]  /*08d0*/  MOV R8, UR7 ;  /* 0x0000000700087c02 */ /* 0x000fe20008000f00 */
[----:B------:R-:W-:Y:S01]  /*08e0*/  UIADD3.X UR6, UPT, UPT, UR6, UR13, URZ, UP1, !UPT ;  /* 0x0000000d06067290 */ /* 0x000fe20008ffe4ff */
[----:B------:R-:W-:Y:S01]  /*08f0*/  IMAD.U32 R9, RZ, RZ, UR8 ;  /* 0x00000008ff097e24 */ /* 0x000fe2000f8e00ff */
[----:B------:R-:W3:Y:S01]  /*0900*/  LDG.E R6, desc[UR16][R6.64] ;  /* 0x0000001006067981 */ /* 0x000ee2000c1e1900 */
[----:B------:R-:W-:-:S03]  /*0910*/  MOV R10, UR5 ;  /* 0x00000005000a7c02 */ /* 0x000fc60008000f00 */
[----:B------:R-:W-:Y:S01]  /*0920*/  MOV R11, UR6 ;  /* 0x00000006000b7c02 */ /* 0x000fe20008000f00 */
[----:B------:R-:W4:Y:S04]  /*0930*/  LDG.E R8, desc[UR16][R8.64] ;  /* 0x0000001008087981 */ /* 0x000f28000c1e1900 */
[----:B------:R-:W5:Y:S01]  /*0940*/  LDG.E R10, desc[UR16][R10.64] ;  /* 0x000000100a0a7981 */ /* 0x000f62000c1e1900 */
[----:B------:R-:W-:Y:S01]  /*0950*/  HFMA2 R13, -RZ, RZ, 0.96630859375, -0.0022525787353515625 ;  /* 0x3bbb989dff0d7431 */ /* 0x000fe200000001ff */
[----:B------:R-:W-:Y:S01]  /*0960*/  MOV R12, 0x437c0000 ;  /* 0x437c0000000c7802 */ /* 0x000fe20000000f00 */
[----:B------:R-:W-:Y:S01]  /*0970*/  UIADD3 UR4, UPT, UPT, UR4, 0x4, URZ ;  /* 0x0000000404047890 */ /* 0x000fe2000fffe0ff */
[----:B------:R-:W-:Y:S02]  /*0980*/  UMOV UR5, URZ ;  /* 0x000000ff00057c82 */ /* 0x000fe40008000000 */
[----:B--2---:R-:W-:-:S04]  /*0990*/  FFMA.SAT R0, R2, R13, 0.5 ;  /* 0x3f00000002007423 */ /* 0x004fc8000000200d */
[----:B------:R-:W-:-:S04]  /*09a0*/  FFMA.RM R0, R0, R12, 12582913 ;  /* 0x4b40000100007423 */ /* 0x000fc8000000400c */
[----:B------:R-:W-:-:S04]  /*09b0*/  FADD R3, R0, -12583039 ;  /* 0xcb40007f00037421 */ /* 0x000fc80000000000 */
[----:B------:R-:W-:Y:S01]  /*09c0*/  FFMA R3, R2, 1.4426950216293334961, -R3 ;  /* 0x3fb8aa3b02037823 */ /* 0x000fe20000000803 */
[----:B---3--:R-:W-:-:S03]  /*09d0*/  FFMA.SAT R4, R6, R13, 0.5 ;  /* 0x3f00000006047423 */ /* 0x008fc6000000200d */
[----:B------:R-:W-:Y:S01]  /*09e0*/  FFMA R3, R2, 1.925963033500011079e-08, R3 ;  /* 0x32a5706002037823 */ /* 0x000fe20000000003 */
[----:B------:R-:W-:Y:S01]  /*09f0*/  FFMA.RM R4, R4, R12, 12582913 ;  /* 0x4b40000104047423 */ /* 0x000fe2000000400c */
[----:B----4-:R-:W-:-:S03]  /*0a00*/  FFMA.SAT R9, R8, R13, 0.5 ;  /* 0x3f00000008097423 */ /* 0x010fc6000000200d */
[----:B------:R-:W-:Y:S01]  /*0a10*/  FADD R7, R4, -12583039 ;  /* 0xcb40007f04077421 */ /* 0x000fe20000000000 */
[-C--:B------:R-:W-:Y:S01]  /*0a20*/  FFMA.RM R2, R9, R12.reuse, 12582913 ;  /* 0x4b40000109027423 */ /* 0x080fe2000000400c */
[----:B-----5:R-:W-:Y:S02]  /*0a30*/  FFMA.SAT R11, R10, R13, 0.5 ;  /* 0x3f0000000a0b7423 */ /* 0x020fe4000000200d */
[----:B------:R-:W-:Y:S01]  /*0a40*/  FFMA R7, R6, 1.4426950216293334961, -R7 ;  /* 0x3fb8aa3b06077823 */ /* 0x000fe20000000807 */
[----:B------:R-:W-:Y:S01]  /*0a50*/  FADD R9, R2, -12583039 ;  /* 0xcb40007f02097421 */ /* 0x000fe20000000000 */
[----:B------:R-:W-:Y:S02]  /*0a60*/  FFMA.RM R11, R11, R12, 12582913 ;  /* 0x4b4000010b0b7423 */ /* 0x000fe4000000400c */
[----:B------:R-:W-:Y:S01]  /*0a70*/  FFMA R7, R6, 1.925963033500011079e-08, R7 ;  /* 0x32a5706006077823 */ /* 0x000fe20000000007 */
[C---:B------:R-:W-:Y:S01]  /*0a80*/  FFMA R9, R8.reuse, 1.4426950216293334961, -R9 ;  /* 0x3fb8aa3b08097823 */ /* 0x040fe20000000809 */
[----:B------:R-:W-:Y:S01]  /*0a90*/  FADD R13, R11, -12583039 ;  /* 0xcb40007f0b0d7421 */ /* 0x000fe20000000000 */
[----:B------:R-:W0:Y:S02]  /*0aa0*/  MUFU.EX2 R3, R3 ;  /* 0x0000000300037308 */ /* 0x000e240000000800 */
[----:B------:R-:W-:Y:S01]  /*0ab0*/  FFMA R8, R8, 1.925963033500011079e-08, R9 ;  /* 0x32a5706008087823 */ /* 0x000fe20000000009 */
[----:B------:R-:W-:-:S05]  /*0ac0*/  FFMA R13, R10, 1.4426950216293334961, -R13 ;  /* 0x3fb8aa3b0a0d7823 */ /* 0x000fca000000080d */
[----:B------:R-:W1:Y:S01]  /*0ad0*/  MUFU.EX2 R7, R7 ;  /* 0x0000000700077308 */ /* 0x000e620000000800 */
[----:B------:R-:W-:Y:S01]  /*0ae0*/  FFMA R13, R10, 1.925963033500011079e-08, R13 ;  /* 0x32a570600a0d7823 */ /* 0x000fe2000000000d */
[----:B------:R-:W-:-:S06]  /*0af0*/  SHF.L.U32 R0, R0, 0x17, RZ ;  /* 0x0000001700007819 */ /* 0x000fcc00000006ff */
[----:B------:R-:W2:Y:S01]  /*0b00*/  MUFU.EX2 R8, R8 ;  /* 0x0000000800087308 */ /* 0x000ea20000000800 */
[----:B------:R-:W-:Y:S01]  /*0b10*/  SHF.L.U32 R9, R4, 0x17, RZ ;  /* 0x0000001704097819 */ /* 0x000fe200000006ff */
[----:B0-----:R-:W-:-:S06]  /*0b20*/  FFMA R0, R0, R3, R5 ;  /* 0x0000000300007223 */ /* 0x001fcc0000000005 */
[----:B------:R-:W0:Y:S01]  /*0b30*/  MUFU.EX2 R13, R13 ;  /* 0x0000000d000d7308 */ /* 0x000e220000000800 */
[----:B------:R-:W-:Y:S01]  /*0b40*/  SHF.L.U32 R3, R2, 0x17, RZ ;  /* 0x0000001702037819 */ /* 0x000fe200000006ff */
[----:B-1----:R-:W-:Y:S01]  /*0b50*/  FFMA R0, R9, R7, R0 ;  /* 0x0000000709007223 */ /* 0x002fe20000000000 */
[----:B------:R-:W-:-:S03]  /*0b60*/  SHF.L.U32 R5, R11, 0x17, RZ ;  /* 0x000000170b057819 */ /* 0x000fc600000006ff */
[----:B--2---:R-:W-:-:S04]  /*0b70*/  FFMA R0, R3, R8, R0 ;  /* 0x0000000803007223 */ /* 0x004fc80000000000 */
[----:B0-----:R-:W-:-:S07]  /*0b80*/  FFMA R5, R5, R13, R0 ;  /* 0x0000000d05057223 */ /* 0x001fce0000000000 */
.L_x_10:
[----:B------:R-:W-:Y:S05]  /*0b90*/  BRA.U !UP0, `(.L_x_7) ;  /* 0x0000000108f07547 */ /* 0x000fea000b800000 */
[----:B------:R-:W-:Y:S02]  /*0ba0*/  UISETP.NE.U32.AND UP1, UPT, UR20, 0x1, UPT ;  /* 0x000000011400788c */ /* 0x000fe4000bf25070 */
[----:B------:R-:W-:Y:S02]  /*0bb0*/  ULOP3.LUT UR6, UR14, 0x1, URZ, 0xc0, !UPT ;  /* 0x000000010e067892 */ /* 0x000fe4000f8ec0ff */
[----:B------:R-:W-:Y:S02]  /*0bc0*/  UISETP.NE.AND.EX UP1, UPT, URZ, URZ, UPT, UP1 ;  /* 0x000000ffff00728c */ /* 0x000fe4000bf25310 */
[----:B------:R-:W-:-:S04]  /*0bd0*/  UISETP.NE.U32.AND UP0, UPT, UR6, 0x1, UPT ;  /* 0x000000010600788c */ /* 0x000fc8000bf05070 */
[----:B------:R-:W-:-:S03]  /*0be0*/  UISETP.NE.U32.AND.EX UP0, UPT, URZ, URZ, UPT, UP0 ;  /* 0x000000ffff00728c */ /* 0x000fc6000bf05100 */
[----:B------:R-:W-:Y:S08]  /*0bf0*/  BRA.U !UP1, `(.L_x_11) ;  /* 0x0000000109947547 */ /* 0x000ff0000b800000 */
[----:B------:R-:W0:Y:S01]  /*0c00*/  LDCU.64 UR8, c[0x0][0x380] ;  /* 0x00007000ff0877ac */ /* 0x000e220008000a00 */
[----:B------:R-:W-:Y:S02]  /*0c10*/  USHF.L.U32 UR6, UR4, 0x2, URZ ;  /* 0x0000000204067899 */ /* 0x000fe400080006ff */
[----:B------:R-:W-:Y:S02]  /*0c20*/  USHF.L.U64.HI UR5, UR4, 0x2, UR5 ;  /* 0x0000000204057899 */ /* 0x000fe40008010205 */
[----:B0-----:R-:W-:Y:S02]  /*0c30*/  UIADD3 UR7, UP1, UPT, UR6, UR8, URZ ;  /* 0x0000000806077290 */ /* 0x001fe4000ff3e0ff */
[----:B------:R-:W-:Y:S02]  /*0c40*/  UIADD3 UR6, UP2, UPT, UR6, 0x4, URZ ;  /* 0x0000000406067890 */ /* 0x000fe4000ff5e0ff */
[----:B------:R-:W-:Y:S02]  /*0c50*/  UIADD3.X UR10, UPT, UPT, UR5, UR9, URZ, UP1, !UPT ;  /* 0x00000009050a7290 */ /* 0x000fe40008ffe4ff */
[----:B------:R-:W-:Y:S01]  /*0c60*/  UIADD3.X UR5, UPT, UPT, URZ, UR5, URZ, UP2, !UPT ;  /* 0x00000005ff057290 */ /* 0x000fe200097fe4ff */
[----:B------:R-:W-:Y:S01]  /*0c70*/  MOV R2, UR7 ;  /* 0x0000000700027c02 */ /* 0x000fe20008000f00 */
[----:B------:R-:W-:-:S02]  /*0c80*/  ULOP3.LUT UR6, UR6, 0xfffffffc, URZ, 0xc0, !UPT ;  /* 0xfffffffc06067892 */ /* 0x000fc4000f8ec0ff */
[----:B------:R-:W-:Y:S01]  /*0c90*/  ULOP3.LUT UR5, UR5, 0x3, URZ, 0xc0, !UPT ;  /* 0x0000000305057892 */ /* 0x000fe2000f8ec0ff */
[----:B------:R-:W-:Y:S01]  /*0ca0*/  MOV R3, UR10 ;  /* 0x0000000a00037c02 */ /* 0x000fe20008000f00 */
[----:B------:R-:W-:-:S04]  /*0cb0*/  UIADD3 UR6, UP1, UPT, UR6, UR8, URZ ;  /* 0x0000000806067290 */ /* 0x000fc8000ff3e0ff */
[----:B------:R-:W-:Y:S01]  /*0cc0*/  UIADD3.X UR5, UPT, UPT, UR5, UR9, URZ, UP1, !UPT ;  /* 0x0000000905057290 */ /* 0x000fe20008ffe4ff */
[----:B------:R-:W2:Y:S01]  /*0cd0*/  LDG.E R2, desc[UR16][R2.64] ;  /* 0x0000001002027981 */ /* 0x000ea2000c1e1900 */
[----:B------:R-:W-:-:S04]  /*0ce0*/  MOV R6, UR6 ;  /* 0x0000000600067c02 */ /* 0x000fc80008000f00 */
[----:B------:R-:W-:-:S05]  /*0cf0*/  MOV R7, UR5 ;  /* 0x0000000500077c02 */ /* 0x000fca0008000f00 */
[----:B------:R-:W3:Y:S01]  /*0d00*/  LDG.E R6, desc[UR16][R6.64] ;  /* 0x0000001006067981 */ /* 0x000ee2000c1e1900 */
[----:B------:R-:W-:Y:S01]  /*0d10*/  HFMA2 R9, -RZ, RZ, 0.96630859375, -0.0022525787353515625 ;  /* 0x3bbb989dff097431 */ /* 0x000fe200000001ff */
[----:B------:R-:W-:Y:S01]  /*0d20*/  MOV R11, 0x437c0000 ;  /* 0x437c0000000b7802 */ /* 0x000fe20000000f00 */
[----:B------:R-:W-:Y:S01]  /*0d30*/  UIADD3 UR4, UPT, UPT, UR4, 0x2, URZ ;  /* 0x0000000204047890 */ /* 0x000fe2000fffe0ff */
[----:B------:R-:W-:Y:S02]  /*0d40*/  UMOV UR5, URZ ;  /* 0x000000ff00057c82 */ /* 0x000fe40008000000 */
[----:B--2---:R-:W-:-:S04]  /*0d50*/  FFMA.SAT R0, R2, R9, 0.5 ;  /* 0x3f00000002007423 */ /* 0x004fc80000002009 */
[----:B------:R-:W-:-:S04]  /*0d60*/  FFMA.RM R0, R0, R11, 12582913 ;  /* 0x4b40000100007423 */ /* 0x000fc8000000400b */
[C---:B------:R-:W-:Y:S01]  /*0d70*/  FADD R13, R0.reuse, -12583039 ;  /* 0xcb40007f000d7421 */ /* 0x040fe20000000000 */
[----:B------:R-:W-:Y:S02]  /*0d80*/  IMAD.SHL.U32 R0, R0, 0x800000, RZ ;  /* 0x0080000000007824 */ /* 0x000fe400078e00ff */
[----:B---3--:R-:W-:Y:S01]  /*0d90*/  FFMA.SAT R4, R6, R9, 0.5 ;  /* 0x3f00000006047423 */ /* 0x008fe20000002009 */
[----:B------:R-:W-:-:S03]  /*0da0*/  FFMA R13, R2, 1.4426950216293334961, -R13 ;  /* 0x3fb8aa3b020d7823 */ /* 0x000fc6000000080d */
[----:B------:R-:W-:Y:S01]  /*0db0*/  FFMA.RM R4, R4, R11, 12582913 ;  /* 0x4b40000104047423 */ /* 0x000fe2000000400b */
[----:B------:R-:W-:-:S03]  /*0dc0*/  FFMA R13, R2, 1.925963033500011079e-08, R13 ;  /* 0x32a57060020d7823 */ /* 0x000fc6000000000d */
[C---:B------:R-:W-:Y:S01]  /*0dd0*/  FADD R3, R4.reuse, -12583039 ;  /* 0xcb40007f04037421 */ /* 0x040fe20000000000 */
[----:B------:R-:W-:-:S03]  /*0de0*/  SHF.L.U32 R7, R4, 0x17, RZ ;  /* 0x0000001704077819 */ /* 0x000fc600000006ff */
[C---:B------:R-:W-:Y:S01]  /*0df0*/  FFMA R3, R6.reuse, 1.4426950216293334961, -R3 ;  /* 0x3fb8aa3b06037823 */ /* 0x040fe20000000803 */
[----:B------:R-:W0:Y:S03]  /*0e00*/  MUFU.EX2 R13, R13 ;  /* 0x0000000d000d7308 */ /* 0x000e260000000800 */
[----:B------:R-:W-:-:S06]  /*0e10*/  FFMA R3, R6, 1.925963033500011079e-08, R3 ;  /* 0x32a5706006037823 */ /* 0x000fcc0000000003 */
[----:B------:R-:W1:Y:S01]  /*0e20*/  MUFU.EX2 R3, R3 ;  /* 0x0000000300037308 */ /* 0x000e620000000800 */
[----:B0-----:R-:W-:-:S04]  /*0e30*/  FFMA R0, R0, R13, R5 ;  /* 0x0000000d00007223 */ /* 0x001fc80000000005 */
[----:B-1----:R-:W-:-:S07]  /*0e40*/  FFMA R5, R7, R3, R0 ;  /* 0x0000000307057223 */ /* 0x002fce0000000000 */
.L_x_11:
[----:B------:R-:W-:Y:S05]  /*0e50*/  BRA.U UP0, `(.L_x_7) ;  /* 0x0000000100407547 */ /* 0x000fea000b800000 */
[----:B------:R-:W0:Y:S02]  /*0e60*/  LDCU.64 UR6, c[0x0][0x380] ;  /* 0x00007000ff0677ac */ /* 0x000e240008000a00 */
[----:B0-----:R-:W-:-:S04]  /*0e70*/  ULEA UR6, UP0, UR4, UR6, 0x2 ;  /* 0x0000000604067291 */ /* 0x001fc8000f8010ff */
[----:B------:R-:W-:Y:S02]  /*0e80*/  ULEA.HI.X UR4, UR4, UR7, UR5, 0x2, UP0 ;  /* 0x0000000704047291 */ /* 0x000fe400080f1405 */
[----:B------:R-:W-:-:S04]  /*0e90*/  MOV R2, UR6 ;  /* 0x0000000600027c02 */ /* 0x000fc80008000f00 */
[----:B------:R-:W-:-:S05]  /*0ea0*/  MOV R3, UR4 ;  /* 0x0000000400037c02 */ /* 0x000fca0008000f00 */
[----:B------:R-:W2:Y:S01]  /*0eb0*/  LDG.E R2, desc[UR16][R2.64] ;  /* 0x0000001002027981 */ /* 0x000ea2000c1e1900 */
[----:B------:R-:W-:Y:S01]  /*0ec0*/  HFMA2 R7, -RZ, RZ, 0.96630859375, -0.0022525787353515625 ;  /* 0x3bbb989dff077431 */ /* 0x000fe200000001ff */
[----:B------:R-:W-:-:S04]  /*0ed0*/  MOV R9, 0x437c0000 ;  /* 0x437c000000097802 */ /* 0x000fc80000000f00 */
[----:B--2---:R-:W-:-:S04]  /*0ee0*/  FFMA.SAT R0, R2, R7, 0.5 ;  /* 0x3f00000002007423 */ /* 0x004fc80000002007 */
[----:B------:R-:W-:-:S04]  /*0ef0*/  FFMA.RM R0, R0, R9, 12582913 ;  /* 0x4b40000100007423 */ /* 0x000fc80000004009 */
[C---:B------:R-:W-:Y:S01]  /*0f00*/  FADD R7, R0.reuse, -12583039 ;  /* 0xcb40007f00077421 */ /* 0x040fe20000000000 */
[----:B------:R-:W-:-:S03]  /*0f10*/  SHF.L.U32 R0, R0, 0x17, RZ ;  /* 0x0000001700007819 */ /* 0x000fc600000006ff */
[----:B------:R-:W-:-:S04]  /*0f20*/  FFMA R7, R2, 1.4426950216293334961, -R7 ;  /* 0x3fb8aa3b02077823 */ /* 0x000fc80000000807 */
[----:B------:R-:W-:-:S06]  /*0f30*/  FFMA R7, R2, 1.925963033500011079e-08, R7 ;  /* 0x32a5706002077823 */ /* 0x000fcc0000000007 */
[----:B------:R-:W0:Y:S02]  /*0f40*/  MUFU.EX2 R7, R7 ;  /* 0x0000000700077308 */ /* 0x000e240000000800 */
[----:B0-----:R-:W-:-:S07]  /*0f50*/  FFMA R5, R0, R7, R5 ;  /* 0x0000000700057223 */ /* 0x001fce0000000005 */
.L_x_7:
[----:B------:R-:W0:Y:S01]  /*0f60*/  S2R R2, SR_TID.X ;  /* 0x0000000000027919 */ /* 0x000e220000002100 */
[----:B------:R-:W0:Y:S01]  /*0f70*/  LDCU UR4, c[0x0][0x360] ;  /* 0x00006c00ff0477ac */ /* 0x000e220008000800 */
[----:B------:R-:W0:Y:S02]  /*0f80*/  S2R R3, SR_CTAID.X ;  /* 0x0000000000037919 */ /* 0x000e240000002500 */
[----:B0-----:R-:W-:-:S05]  /*0f90*/  IMAD R2, R3, UR4, R2 ;  /* 0x0000000403027c24 */ /* 0x001fca000f8e0202 */
[----:B------:R-:W-:Y:S02]  /*0fa0*/  ISETP.GE.U32.AND P0, PT, R2, UR14, PT ;  /* 0x0000000e02007c0c */ /* 0x000fe4000bf06070 */
[----:B------:R-:W-:-:S04]  /*0fb0*/  SHF.R.S32.HI R3, RZ, 0x1f, R2 ;  /* 0x0000001fff037819 */ /* 0x000fc80000011402 */
[----:B------:R-:W-:-:S13]  /*0fc0*/  ISETP.GE.U32.AND.EX P0, PT, R3, UR15, PT, P0 ;  /* 0x0000000f03007c0c */ /* 0x000fda000bf06100 */
[----:B------:R-:W-:Y:S05]  /*0fd0*/  @P0 EXIT ;  /* 0x000000000000094d */ /* 0x000fea0003800000 */
[----:B------:R-:W0:Y:S01]  /*0fe0*/  LDCU.64 UR4, c[0x0][0x380] ;  /* 0x00007000ff0477ac */ /* 0x000e220008000a00 */
[C---:B------:R-:W-:Y:S02]  /*0ff0*/  SHF.L.U32 R4, R2.reuse, 0x2, RZ ;  /* 0x0000000202047819 */ /* 0x040fe400000006ff */
[----:B------:R-:W-:Y:S02]  /*1000*/  SHF.L.U64.HI R2, R2, 0x2, R3 ;  /* 0x0000000202027819 */ /* 0x000fe40000010203 */
[----:B0-----:R-:W-:-:S04]  /*1010*/  IADD3 R6, P0, PT, R4, UR4, RZ ;  /* 0x0000000404067c10 */ /* 0x001fc8000ff1e0ff */
[----:B------:R-:W-:-:S05]  /*1020*/  IADD3.X R7, PT, PT, R2, UR5, RZ, P0, !PT ;  /* 0x0000000502077c10 */ /* 0x000fca00087fe4ff */
[----:B------:R0:W2:Y:S01]  /*1030*/  LDG.E R6, desc[UR16][R6.64] ;  /* 0x0000001006067981 */ /* 0x0000a2000c1e1900 */
[----:B------:R-:W-:Y:S01]  /*1040*/  HFMA2 R3, -RZ, RZ, 0.96630859375, -0.0022525787353515625 ;  /* 0x3bbb989dff037431 */ /* 0x000fe200000001ff */
[----:B------:R-:W-:Y:S01]  /*1050*/  MOV R9, 0x437c0000 ;  /* 0x437c000000097802 */ /* 0x000fe20000000f00 */
[----:B------:R-:W0:Y:S01]  /*1060*/  MUFU.RCP R8, R5 ;  /* 0x0000000500087308 */ /* 0x000e220000001000 */
[----:B------:R-:W-:Y:S01]  /*1070*/  BSSY.RECONVERGENT B0, `(.L_x_12) ;  /* 0x0000014000007945 */ /* 0x000fe20003800200 */
[----:B0-----:R-:W-:-:S04]  /*1080*/  FFMA R7, R8, -R5, 1 ;  /* 0x3f80000008077423 */ /* 0x001fc80000000805 */
[----:B------:R-:W-:Y:S01]  /*1090*/  FFMA R7, R8, R7, R8 ;  /* 0x0000000708077223 */ /* 0x000fe20000000008 */
[----:B--2---:R-:W-:-:S04]  /*10a0*/  FFMA.SAT R0, R6, R3, 0.5 ;  /* 0x3f00000006007423 */ /* 0x004fc80000002003 */
[----:B------:R-:W-:-:S04]  /*10b0*/  FFMA.RM R0, R0, R9, 12582913 ;  /* 0x4b40000100007423 */ /* 0x000fc80000004009 */
[C---:B------:R-:W-:Y:S01]  /*10c0*/  FADD R3, R0.reuse, -12583039 ;  /* 0xcb40007f00037421 */ /* 0x040fe20000000000 */
[----:B------:R-:W-:-:S03]  /*10d0*/  SHF.L.U32 R0, R0, 0x17, RZ ;  /* 0x0000001700007819 */ /* 0x000fc600000006ff */
[----:B------:R-:W-:-:S04]  /*10e0*/  FFMA R3, R6, 1.4426950216293334961, -R3 ;  /* 0x3fb8aa3b06037823 */ /* 0x000fc80000000803 */
[----:B------:R-:W-:-:S06]  /*10f0*/  FFMA R3, R6, 1.925963033500011079e-08, R3 ;  /* 0x32a5706006037823 */ /* 0x000fcc0000000003 */
[----:B------:R-:W0:Y:S02]  /*1100*/  MUFU.EX2 R3, R3 ;  /* 0x0000000300037308 */ /* 0x000e240000000800 */
[----:B0-----:R-:W-:-:S06]  /*1110*/  FMUL R0, R0, R3 ;  /* 0x0000000300007220 */ /* 0x001fcc0000400000 */
[----:B------:R-:W0:Y:S01]  /*1120*/  FCHK P0, R0, R5 ;  /* 0x0000000500007302 */ /* 0x000e220000000000 */
[----:B------:R-:W-:-:S04]  /*1130*/  FFMA R6, R0, R7, RZ ;  /* 0x0000000700067223 */ /* 0x000fc800000000ff */
[----:B------:R-:W-:-:S04]  /*1140*/  FFMA R8, R6, -R5, R0 ;  /* 0x8000000506087223 */ /* 0x000fc80000000000 */
[----:B------:R-:W-:Y:S01]  /*1150*/  FFMA R7, R7, R8, R6 ;  /* 0x0000000807077223 */ /* 0x000fe20000000006 */
[----:B0-----:R-:W-:Y:S06]  /*1160*/  @!P0 BRA `(.L_x_13) ;  /* 0x0000000000108947 */ /* 0x001fec0003800000 */
[----:B------:R-:W-:Y:S02]  /*1170*/  MOV R3, R5 ;  /* 0x0000000500037202 */ /* 0x000fe40000000f00 */
[----:B------:R-:W-:-:S07]  /*1180*/  MOV R6, 0x11a0 ;  /* 0x000011a000067802 */ /* 0x000fce0000000f00 */
[----:B------:R-:W-:Y:S05]  /*1190*/  CALL.REL.NOINC `($__internal_0_$__cuda_sm3x_div_rn_noftz_f32_slowpath) ;  /* 0x00000000001c7944 */ /* 0x000fea0003c00000 */
[----:B------:R-:W-:-:S07]  /*11a0*/  MOV R7, R0 ;  /* 0x0000000000077202 */ /* 0x000fce0000000f00 */
.L_x_13:
[----:B------:R-:W-:Y:S05]  /*11b0*/  BSYNC.RECONVERGENT B0 ;  /* 0x0000000000007941 */ /* 0x000fea0003800200 */
.L_x_12:
[----:B------:R-:W0:Y:S02]  /*11c0*/  LDCU.64 UR4, c[0x0][0x388] ;  /* 0x00007100ff0477ac */ /* 0x000e240008000a00 */
[----:B0-----:R-:W-:-:S04]  /*11d0*/  IADD3 R4, P0, PT, R4, UR4, RZ ;  /* 0x0000000404047c10 */ /* 0x001fc8000ff1e0ff */
[----:B------:R-:W-:-:S05]  /*11e0*/  IADD3.X R5, PT, PT, R2, UR5, RZ, P0, !PT ;  /* 0x0000000502057c10 */ /* 0x000fca00087fe4ff */
[----:B------:R-:W-:Y:S01]  /*11f0*/  STG.E desc[UR16][R4.64], R7 ;  /* 0x0000000704007986 */ /* 0x000fe2000c101910 */
[----:B------:R-:W-:Y:S05]  /*1200*/  EXIT ;  /* 0x000000000000794d */ /* 0x000fea0003800000 */
        .weak           $__internal_0_$__cuda_sm3x_div_rn_noftz_f32_slowpath
        .type           $__internal_0_$__cuda_sm3x_div_rn_noftz_f32_slowpath,@function
        .size           $__internal_0_$__cuda_sm3x_div_rn_noftz_f32_slowpath,(.L_x_59 - $__internal_0_$__cuda_sm3x_div_rn_noftz_f32_slowpath)
$__internal_0_$__cuda_sm3x_div_rn_noftz_f32_slowpath:
[----:B------:R-:W-:Y:S01]  /*1210*/  SHF.R.U32.HI R7, RZ, 0x17, R3 ;  /* 0x00000017ff077819 */ /* 0x000fe20000011603 */
[----:B------:R-:W-:Y:S01]  /*1220*/  BSSY.RECONVERGENT B1, `(.L_x_14) ;  /* 0x0000063000017945 */ /* 0x000fe20003800200 */
[--C-:B------:R-:W-:Y:S02]  /*1230*/  SHF.R.U32.HI R5, RZ, 0x17, R0.reuse ;  /* 0x00000017ff057819 */ /* 0x100fe40000011600 */
[----:B------:R-:W-:Y:S01]  /*1240*/  LOP3.LUT R13, R7, 0xff, RZ, 0xc0, !PT ;  /* 0x000000ff070d7812 */ /* 0x000fe200078ec0ff */
[----:B------:R-:W-:Y:S01]  /*1250*/  IMAD.MOV.U32 R7, RZ, RZ, R0 ;  /* 0x000000ffff077224 */ /* 0x000fe200078e0000 */
[----:B------:R-:W-:Y:S02]  /*1260*/  LOP3.LUT R5, R5, 0xff, RZ, 0xc0, !PT ;  /* 0x000000ff05057812 */ /* 0x000fe400078ec0ff */
[----:B------:R-:W-:Y:S02]  /*1270*/  IADD3 R10, PT, PT, R13, -0x1, RZ ;  /* 0xffffffff0d0a7810 */ /* 0x000fe40007ffe0ff */
[----:B------:R-:W-:-:S02]  /*1280*/  IADD3 R9, PT, PT, R5, -0x1, RZ ;  /* 0xffffffff05097810 */ /* 0x000fc40007ffe0ff */
[----:B------:R-:W-:-:S04]  /*1290*/  ISETP.GT.U32.AND P0, PT, R10, 0xfd, PT ;  /* 0x000000fd0a00780c */ /* 0x000fc80003f04070 */
[----:B------:R-:W-:-:S13]  /*12a0*/  ISETP.GT.U32.OR P0, PT, R9, 0xfd, P0 ;  /* 0x000000fd0900780c */ /* 0x000fda0000704470 */
[----:B------:R-:W-:Y:S01]  /*12b0*/  @!P0 MOV R8, RZ ;  /* 0x000000ff00088202 */ /* 0x000fe20000000f00 */
[----:B------:R-:W-:Y:S06]  /*12c0*/  @!P0 BRA `(.L_x_15) ;  /* 0x00000000005c8947 */ /* 0x000fec0003800000 */
[----:B------:R-:W-:Y:S02]  /*12d0*/  FSETP.GTU.FTZ.AND P1, PT, |R3|, +INF , PT ;  /* 0x7f8000000300780b */ /* 0x000fe40003f3c200 */
[----:B------:R-:W-:-:S04]  /*12e0*/  FSETP.GTU.FTZ.AND P0, PT, |R0|, +INF , PT ;  /* 0x7f8000000000780b */ /* 0x000fc80003f1c200 */
[----:B------:R-:W-:-:S13]  /*12f0*/  PLOP3.LUT P0, PT, P0, P1, PT, 0xf8, 0x8f ;  /* 0x00000000008f781c */ /* 0x000fda0000703f70 */
[----:B------:R-:W-:Y:S05]  /*1300*/  @P0 BRA `(.L_x_16) ;  /* 0x00000004004c0947 */ /* 0x000fea0003800000 */
[----:B------:R-:W-:-:S13]  /*1310*/  LOP3.LUT P0, RZ, R3, 0x7fffffff, R7, 0xc8, !PT ;  /* 0x7fffffff03ff7812 */ /* 0x000fda000780c807 */
[----:B------:R-:W-:Y:S05]  /*1320*/  @!P0 BRA `(.L_x_17) ;  /* 0x00000004003c8947 */ /* 0x000fea0003800000 */
[C---:B------:R-:W-:Y:S02]  /*1330*/  FSETP.NEU.FTZ.AND P2, PT, |R0|.reuse, +INF , PT ;  /* 0x7f8000000000780b */ /* 0x040fe40003f5d200 */
[----:B------:R-:W-:Y:S02]  /*1340*/  FSETP.NEU.FTZ.AND P1, PT, |R3|, +INF , PT ;  /* 0x7f8000000300780b */ /* 0x000fe40003f3d200 */
[----:B------:R-:W-:-:S11]  /*1350*/  FSETP.NEU.FTZ.AND P0, PT, |R0|, +INF , PT ;  /* 0x7f8000000000780b */ /* 0x000fd60003f1d200 */
[----:B------:R-:W-:Y:S05]  /*1360*/  @!P1 BRA !P2, `(.L_x_17) ;  /* 0x00000004002c9947 */ /* 0x000fea0005000000 */
[----:B------:R-:W-:-:S04]  /*1370*/  LOP3.LUT P2, RZ, R7, 0x7fffffff, RZ, 0xc0, !PT ;  /* 0x7fffffff07ff7812 */ /* 0x000fc8000784c0ff */
[----:B------:R-:W-:-:S13]  /*1380*/  PLOP3.LUT P1, PT, P1, P2, PT, 0x2f, 0xf2 ;  /* 0x0000000000f2781c */ /* 0x000fda0000f24577 */
[----:B------:R-:W-:Y:S05]  /*1390*/  @P1 BRA `(.L_x_18) ;  /* 0x0000000400181947 */ /* 0x000fea0003800000 */
[----:B------:R-:W-:-:S04]  /*13a0*/  LOP3.LUT P1, RZ, R3, 0x7fffffff, RZ, 0xc0, !PT ;  /* 0x7fffffff03ff7812 */ /* 0x000fc8000782c0ff */
[----:B------:R-:W-:-:S13]  /*13b0*/  PLOP3.LUT P0, PT, P0, P1, PT, 0x2f, 0xf2 ;  /* 0x0000000000f2781c */ /* 0x000fda0000702577 */
[----:B------:R-:W-:Y:S05]  /*13c0*/  @P0 BRA `(.L_x_19) ;  /* 0x0000000400000947 */ /* 0x000fea0003800000 */
[----:B------:R-:W-:Y:S02]  /*13d0*/  ISETP.GE.AND P0, PT, R9, RZ, PT ;  /* 0x000000ff0900720c */ /* 0x000fe40003f06270 */
[----:B------:R-:W-:-:S11]  /*13e0*/  ISETP.GE.AND P1, PT, R10, RZ, PT ;  /* 0x000000ff0a00720c */ /* 0x000fd60003f26270 */
[----:B------:R-:W-:Y:S01]  /*13f0*/  @P0 MOV R8, RZ ;  /* 0x000000ff00080202 */ /* 0x000fe20000000f00 */
[----:B------:R-:W-:Y:S01]  /*1400*/  @!P0 FFMA R7, R0, 1.84467440737095516160e+19, RZ ;  /* 0x5f80000000078823 */ /* 0x000fe200000000ff */
[----:B------:R-:W-:Y:S01]  /*1410*/  @!P0 MOV R8, 0xffffffc0 ;  /* 0xffffffc000088802 */ /* 0x000fe20000000f00 */
[----:B------:R-:W-:-:S03]  /*1420*/  @!P1 FFMA R3, R3, 1.84467440737095516160e+19, RZ ;  /* 0x5f80000003039823 */ /* 0x000fc600000000ff */
[----:B------:R-:W-:-:S07]  /*1430*/  @!P1 IADD3 R8, PT, PT, R8, 0x40, RZ ;  /* 0x0000004008089810 */ /* 0x000fce0007ffe0ff */
.L_x_15:
[----:B------:R-:W-:Y:S01]  /*1440*/  LEA R0, R13, 0xc0800000, 0x17 ;  /* 0xc08000000d007811 */ /* 0x000fe200078eb8ff */
[----:B------:R-:W-:Y:S01]  /*1450*/  BSSY.RECONVERGENT B2, `(.L_x_20) ;  /* 0x0000036000027945 */ /* 0x000fe20003800200 */
[----:B------:R-:W-:Y:S02]  /*1460*/  IADD3 R10, PT, PT, R5, -0x7f, RZ ;  /* 0xffffff81050a7810 */ /* 0x000fe40007ffe0ff */
[----:B------:R-:W-:-:S03]  /*1470*/  IADD3 R3, PT, PT, -R0, R3, RZ ;  /* 0x0000000300037210 */ /* 0x000fc60007ffe1ff */
[----:B------:R-:W-:Y:S01]  /*1480*/  IMAD R0, R10, -0x800000, R7 ;  /* 0xff8000000a007824 */ /* 0x000fe200078e0207 */
[----:B------:R-:W0:Y:S01]  /*1490*/  MUFU.RCP R9, R3 ;  /* 0x0000000300097308 */ /* 0x000e220000001000 */
[----:B------:R-:W-:-:S04]  /*14a0*/  FADD.FTZ R11, -R3, -RZ ;  /* 0x800000ff030b7221 */ /* 0x000fc80000010100 */
[----:B0-----:R-:W-:-:S04]  /*14b0*/  FFMA R12, R9, R11, 1 ;  /* 0x3f800000090c7423 */ /* 0x001fc8000000000b */
[----:B------:R-:W-:-:S04]  /*14c0*/  FFMA R14, R9, R12, R9 ;  /* 0x0000000c090e7223 */ /* 0x000fc80000000009 */
[----:B------:R-:W-:-:S04]  /*14d0*/  FFMA R5, R0, R14, RZ ;  /* 0x0000000e00057223 */ /* 0x000fc800000000ff */
[----:B------:R-:W-:-:S04]  /*14e0*/  FFMA R12, R11, R5, R0 ;  /* 0x000000050b0c7223 */ /* 0x000fc80000000000 */
[----:B------:R-:W-:Y:S01]  /*14f0*/  FFMA R7, R14, R12, R5 ;  /* 0x0000000c0e077223 */ /* 0x000fe20000000005 */
[----:B------:R-:W-:-:S03]  /*1500*/  IADD3 R5, PT, PT, R10, 0x7f, -R13 ;  /* 0x0000007f0a057810 */ /* 0x000fc60007ffe80d */
[----:B------:R-:W-:Y:S01]  /*1510*/  FFMA R12, R11, R7, R0 ;  /* 0x000000070b0c7223 */ /* 0x000fe20000000000 */
[----:B------:R-:W-:-:S03]  /*1520*/  IADD3 R5, PT, PT, R5, R8, RZ ;  /* 0x0000000805057210 */ /* 0x000fc60007ffe0ff */
[----:B------:R-:W-:-:S05]  /*1530*/  FFMA R0, R14, R12, R7 ;  /* 0x0000000c0e007223 */ /* 0x000fca0000000007 */
[----:B------:R-:W-:-:S04]  /*1540*/  SHF.R.U32.HI R3, RZ, 0x17, R0 ;  /* 0x00000017ff037819 */ /* 0x000fc80000011600 */
[----:B------:R-:W-:-:S04]  /*1550*/  LOP3.LUT R3, R3, 0xff, RZ, 0xc0, !PT ;  /* 0x000000ff03037812 */ /* 0x000fc800078ec0ff */
[----:B------:R-:W-:-:S04]  /*1560*/  IADD3 R9, PT, PT, R3, R5, RZ ;  /* 0x0000000503097210 */ /* 0x000fc80007ffe0ff */
[----:B------:R-:W-:-:S04]  /*1570*/  IADD3 R3, PT, PT, R9, -0x1, RZ ;  /* 0xffffffff09037810 */ /* 0x000fc80007ffe0ff */
[----:B------:R-:W-:-:S13]  /*1580*/  ISETP.GE.U32.AND P0, PT, R3, 0xfe, PT ;  /* 0x000000fe0300780c */ /* 0x000fda0003f06070 */
[----:B------:R-:W-:Y:S05]  /*1590*/  @!P0 BRA `(.L_x_21) ;  /* 0x0000000000808947 */ /* 0x000fea0003800000 */
[----:B------:R-:W-:-:S13]  /*15a0*/  ISETP.GT.AND P0, PT, R9, 0xfe, PT ;  /* 0x000000fe0900780c */ /* 0x000fda0003f04270 */
[----:B------:R-:W-:Y:S05]  /*15b0*/  @P0 BRA `(.L_x_22) ;  /* 0x00000000006c0947 */ /* 0x000fea0003800000 */
[----:B------:R-:W-:-:S13]  /*15c0*/  ISETP.GE.AND P0, PT, R9, 0x1, PT ;  /* 0x000000010900780c */ /* 0x000fda0003f06270 */
[----:B------:R-:W-:Y:S05]  /*15d0*/  @P0 BRA `(.L_x_23) ;  /* 0x0000000000740947 */ /* 0x000fea0003800000 */
[----:B------:R-:W-:Y:S02]  /*15e0*/  ISETP.GE.AND P0, PT, R9, -0x18, PT ;  /* 0xffffffe80900780c */ /* 0x000fe40003f06270 */
[----:B------:R-:W-:-:S11]  /*15f0*/  LOP3.LUT R0, R0, 0x80000000, RZ, 0xc0, !PT ;  /* 0x8000000000007812 */ /* 0x000fd600078ec0ff */
[----:B------:R-:W-:Y:S05]  /*1600*/  @!P0 BRA `(.L_x_23) ;  /* 0x0000000000688947 */ /* 0x000fea0003800000 */
[CCC-:B------:R-:W-:Y:S01]  /*1610*/  FFMA.RZ R3, R14.reuse, R12.reuse, R7.reuse ;  /* 0x0000000c0e037223 */ /* 0x1c0fe2000000c007 */
[C---:B------:R-:W-:Y:S01]  /*1620*/  IADD3 R10, PT, PT, R9.reuse, 0x20, RZ ;  /* 0x00000020090a7810 */ /* 0x040fe20007ffe0ff */
[CCC-:B------:R-:W-:Y:S01]  /*1630*/  FFMA.RM R8, R14.reuse, R12.reuse, R7.reuse ;  /* 0x0000000c0e087223 */ /* 0x1c0fe20000004007 */
[----:B------:R-:W-:Y:S02]  /*1640*/  ISETP.NE.AND P2, PT, R9, RZ, PT ;  /* 0x000000ff0900720c */ /* 0x000fe40003f45270 */
[----:B------:R-:W-:Y:S01]  /*1650*/  LOP3.LUT R5, R3, 0x7fffff, RZ, 0xc0, !PT ;  /* 0x007fffff03057812 */ /* 0x000fe200078ec0ff */
[----:B------:R-:W-:Y:S01]  /*1660*/  FFMA.RP R3, R14, R12, R7 ;  /* 0x0000000c0e037223 */ /* 0x000fe20000008007 */
[----:B------:R-:W-:Y:S02]  /*1670*/  ISETP.NE.AND P1, PT, R9, RZ, PT ;  /* 0x000000ff0900720c */ /* 0x000fe40003f25270 */
[----:B------:R-:W-:Y:S02]  /*1680*/  LOP3.LUT R5, R5, 0x800000, RZ, 0xfc, !PT ;  /* 0x0080000005057812 */ /* 0x000fe400078efcff */
[----:B------:R-:W-:-:S02]  /*1690*/  IADD3 R7, PT, PT, -R9, RZ, RZ ;  /* 0x000000ff09077210 */ /* 0x000fc40007ffe1ff */
[----:B------:R-:W-:Y:S02]  /*16a0*/  SHF.L.U32 R10, R5, R10, RZ ;  /* 0x0000000a050a7219 */ /* 0x000fe400000006ff */
[----:B------:R-:W-:Y:S02]  /*16b0*/  FSETP.NEU.FTZ.AND P0, PT, R3, R8, PT ;  /* 0x000000080300720b */ /* 0x000fe40003f1d000 */
[----:B------:R-:W-:Y:S02]  /*16c0*/  SEL R8, R7, RZ, P2 ;  /* 0x000000ff07087207 */ /* 0x000fe40001000000 */
[----:B------:R-:W-:Y:S02]  /*16d0*/  ISETP.NE.AND P1, PT, R10, RZ, P1 ;  /* 0x000000ff0a00720c */ /* 0x000fe40000f25270 */
[----:B------:R-:W-:Y:S02]  /*16e0*/  SHF.R.U32.HI R8, RZ, R8, R5 ;  /* 0x00000008ff087219 */ /* 0x000fe40000011605 */
[----:B------:R-:W-:-:S02]  /*16f0*/  PLOP3.LUT P0, PT, P0, P1, PT, 0xf8, 0x8f ;  /* 0x00000000008f781c */ /* 0x000fc40000703f70 */
[----:B------:R-:W-:Y:S02]  /*1700*/  SHF.R.U32.HI R10, RZ, 0x1, R8 ;  /* 0x00000001ff0a7819 */ /* 0x000fe40000011608 */
[----:B------:R-:W-:-:S04]  /*1710*/  SEL R3, RZ, 0x1, !P0 ;  /* 0x00000001ff037807 */ /* 0x000fc80004000000 */
[----:B------:R-:W-:-:S04]  /*1720*/  LOP3.LUT R3, R3, 0x1, R10, 0xf8, !PT ;  /* 0x0000000103037812 */ /* 0x000fc800078ef80a */
[----:B------:R-:W-:-:S04]  /*1730*/  LOP3.LUT R3, R3, R8, RZ, 0xc0, !PT ;  /* 0x0000000803037212 */ /* 0x000fc800078ec0ff */
[----:B------:R-:W-:-:S04]  /*1740*/  IADD3 R3, PT, PT, R10, R3, RZ ;  /* 0x000000030a037210 */ /* 0x000fc80007ffe0ff */
[----:B------:R-:W-:Y:S01]  /*1750*/  LOP3.LUT R0, R3, R0, RZ, 0xfc, !PT ;  /* 0x0000000003007212 */ /* 0x000fe200078efcff */
[----:B------:R-:W-:Y:S06]  /*1760*/  BRA `(.L_x_23) ;  /* 0x0000000000107947 */ /* 0x000fec0003800000 */
.L_x_22:
[----:B------:R-:W-:-:S04]  /*1770*/  LOP3.LUT R0, R0, 0x80000000, RZ, 0xc0, !PT ;  /* 0x8000000000007812 */ /* 0x000fc800078ec0ff */
[----:B------:R-:W-:Y:S01]  /*1780*/  LOP3.LUT R0, R0, 0x7f800000, RZ, 0xfc, !PT ;  /* 0x7f80000000007812 */ /* 0x000fe200078efcff */
[----:B------:R-:W-:Y:S06]  /*1790*/  BRA `(.L_x_23) ;  /* 0x0000000000047947 */ /* 0x000fec0003800000 */
.L_x_21:
[----:B------:R-:W-:-:S07]  /*17a0*/  LEA R0, R5, R0, 0x17 ;  /* 0x0000000005007211 */ /* 0x000fce00078eb8ff */
.L_x_23:
[----:B------:R-:W-:Y:S05]  /*17b0*/  BSYNC.RECONVERGENT B2 ;  /* 0x0000000000027941 */ /* 0x000fea0003800200 */
.L_x_20:
[----:B------:R-:W-:Y:S05]  /*17c0*/  BRA `(.L_x_24) ;  /* 0x0000000000207947 */ /* 0x000fea0003800000 */
.L_x_19:
[----:B------:R-:W-:-:S04]  /*17d0*/  LOP3.LUT R0, R3, 0x80000000, R7, 0x48, !PT ;  /* 0x8000000003007812 */ /* 0x000fc800078e4807 */
[----:B------:R-:W-:Y:S01]  /*17e0*/  LOP3.LUT R0, R0, 0x7f800000, RZ, 0xfc, !PT ;  /* 0x7f80000000007812 */ /* 0x000fe200078efcff */
[----:B------:R-:W-:Y:S06]  /*17f0*/  BRA `(.L_x_24) ;  /* 0x0000000000147947 */ /* 0x000fec0003800000 */
.L_x_18:
[----:B------:R-:W-:Y:S01]  /*1800*/  LOP3.LUT R0, R3, 0x80000000, R7, 0x48, !PT ;  /* 0x8000000003007812 */ /* 0x000fe200078e4807 */
[----:B------:R-:W-:Y:S06]  /*1810*/  BRA `(.L_x_24) ;  /* 0x00000000000c7947 */ /* 0x000fec0003800000 */
.L_x_17:
[----:B------:R-:W0:Y:S01]  /*1820*/  MUFU.RSQ R0, -QNAN ;  /* 0xffc0000000007908 */ /* 0x000e220000001400 */
[----:B------:R-:W-:Y:S05]  /*1830*/  BRA `(.L_x_24) ;  /* 0x0000000000047947 */ /* 0x000fea0003800000 */
.L_x_16:
[----:B------:R-:W-:-:S07]  /*1840*/  FADD.FTZ R0, R0, R3 ;  /* 0x0000000300007221 */ /* 0x000fce0000010000 */
.L_x_24:
[----:B------:R-:W-:Y:S05]  /*1850*/  BSYNC.RECONVERGENT B1 ;  /* 0x0000000000017941 */ /* 0x000fea0003800200 */
.L_x_14:
[----:B------:R-:W-:-:S04]  /*1860*/  HFMA2 R7, -RZ, RZ, 0, 0 ;  /* 0x00000000ff077431 */ /* 0x000fc800000001ff */
[----:B0-----:R-:W-:Y:S05]  /*1870*/  RET.REL.NODEC R6 `(_Z14softmax_kernelPfS_m) ;  /* 0xffffffe406e07950 */ /* 0x001fea0003c3ffff */
.L_x_25:
        /* <DEDUP_REMOVED lines=16> */
.L_x_59:


//--------------------- .text._Z15relu_derivativePfS_m --------------------------
	.section	.text._Z15relu_derivativePfS_m,"ax",@progbits
	.align	128
        .global         _Z15relu_derivativePfS_m
        .type           _Z15relu_derivativePfS_m,@function
        .size           _Z15relu_derivativePfS_m,(.L_x_68 - _Z15relu_derivativePfS_m)
        .other          _Z15relu_derivativePfS_m,@"STO_CUDA_ENTRY STV_DEFAULT"
_Z15relu_derivativePfS_m:
.text._Z15relu_derivativePfS_m:
        /* <DEDUP_REMOVED lines=10> */
[----:B------:R-:W0:Y:S01]  /*00a0*/  LDCU.64 UR6, c[0x0][0x380] ;  /* 0x00007000ff0677ac */ /* 0x000e220008000a00 */
[C---:B------:R-:W-:Y:S01]  /*00b0*/  IMAD.SHL.U32 R7, R0.reuse, 0x4, RZ ;  /* 0x0000000400077824 */ /* 0x040fe200078e00ff */
[----:B------:R-:W-:Y:S01]  /*00c0*/  SHF.L.U64.HI R0, R0, 0x2, R3 ;  /* 0x0000000200007819 */ /* 0x000fe20000010203 */
[----:B------:R-:W1:Y:S03]  /*00d0*/  LDCU.64 UR4, c[0x0][0x358] ;  /* 0x00006b00ff0477ac */ /* 0x000e660008000a00 */
[----:B0-----:R-:W-:-:S04]  /*00e0*/  IADD3 R2, P0, PT, R7, UR6, RZ ;  /* 0x0000000607027c10 */ /* 0x001fc8000ff1e0ff */
[----:B------:R-:W-:-:S05]  /*00f0*/  IADD3.X R3, PT, PT, R0, UR7, RZ, P0, !PT ;  /* 0x0000000700037c10 */ /* 0x000fca00087fe4ff */
[----:B-1----:R-:W2:Y:S02]  /*0100*/  LDG.E R2, desc[UR4][R2.64] ;  /* 0x0000000402027981 */ /* 0x002ea4000c1e1900 */
[----:B--2---:R-:W-:-:S13]  /*0110*/  FSETP.GEU.AND P0, PT, R2, RZ, PT ;  /* 0x000000ff0200720b */ /* 0x004fda0003f0e000 */
[----:B------:R-:W0:Y:S02]  /*0120*/  @!P0 LDC.64 R4, c[0x0][0x388] ;  /* 0x0000e200ff048b82 */ /* 0x000e240000000a00 */
[----:B0-----:R-:W-:-:S05]  /*0130*/  @!P0 IADD3 R4, P1, PT, R7, R4, RZ ;  /* 0x0000000407048210 */ /* 0x001fca0007f3e0ff */
[----:B------:R-:W-:-:S05]  /*0140*/  @!P0 IMAD.X R5, R0, 0x1, R5, P1 ;  /* 0x0000000100058824 */ /* 0x000fca00008e0605 */
[----:B------:R0:W-:Y:S01]  /*0150*/  @!P0 STG.E desc[UR4][R4.64], RZ ;  /* 0x000000ff04008986 */ /* 0x0001e2000c101904 */
[----:B------:R-:W-:Y:S05]  /*0160*/  @!P0 EXIT ;  /* 0x000000000000894d */ /* 0x000fea0003800000 */
[----:B------:R-:W1:Y:S01]  /*0170*/  LDCU.64 UR6, c[0x0][0x388] ;  /* 0x00007100ff0677ac */ /* 0x000e620008000a00 */
[----:B0-----:R-:W-:Y:S01]  /*0180*/  IMAD.MOV.U32 R5, RZ, RZ, 0x3f800000 ;  /* 0x3f800000ff057424 */ /* 0x001fe200078e00ff */
[----:B-1----:R-:W-:-:S04]  /*0190*/  IADD3 R2, P0, PT, R7, UR6, RZ ;  /* 0x0000000607027c10 */ /* 0x002fc8000ff1e0ff */
[----:B------:R-:W-:-:S05]  /*01a0*/  IADD3.X R3, PT, PT, R0, UR7, RZ, P0, !PT ;  /* 0x0000000700037c10 */ /* 0x000fca00087fe4ff */
[----:B------:R-:W-:Y:S01]  /*01b0*/  STG.E desc[UR4][R2.64], R5 ;  /* 0x0000000502007986 */ /* 0x000fe2000c101904 */
[----:B------:R-:W-:Y:S05]  /*01c0*/  EXIT ;  /* 0x000000000000794d */ /* 0x000fea0003800000 */
.L_x_26:
        /* <DEDUP_REMOVED lines=11> */
.L_x_68:


//--------------------- .text._Z14elementwisemulPfS_S_m --------------------------
	.section	.text._Z14elementwisemulPfS_S_m,"ax",@progbits
	.align	128
        .global         _Z14elementwisemulPfS_S_m
        .type           _Z14elementwisemulPfS_S_m,@function
        .size           _Z14elementwisemulPfS_S_m,(.L_x_69 - _Z14elementwisemulPfS_S_m)
        .other          _Z14elementwisemulPfS_S_m,@"STO_CUDA_ENTRY STV_DEFAULT"
_Z14elementwisemulPfS_S_m:
.text._Z14elementwisemulPfS_S_m:
        /* <DEDUP_REMOVED lines=10> */
[----:B------:R-:W0:Y:S01]  /*00a0*/  LDCU.128 UR8, c[0x0][0x380] ;  /* 0x00007000ff0877ac */ /* 0x000e220008000c00 */
[C---:B------:R-:W-:Y:S01]  /*00b0*/  IMAD.SHL.U32 R6, R0.reuse, 0x4, RZ ;  /* 0x0000000400067824 */ /* 0x040fe200078e00ff */
[----:B------:R-:W-:Y:S01]  /*00c0*/  SHF.L.U64.HI R0, R0, 0x2, R3 ;  /* 0x0000000200007819 */ /* 0x000fe20000010203 */
[----:B------:R-:W1:Y:S01]  /*00d0*/  LDCU.64 UR4, c[0x0][0x358] ;  /* 0x00006b00ff0477ac */ /* 0x000e620008000a00 */
[----:B------:R-:W2:Y:S02]  /*00e0*/  LDCU.64 UR6, c[0x0][0x390] ;  /* 0x00007200ff0677ac */ /* 0x000ea40008000a00 */
[C---:B0-----:R-:W-:Y:S02]  /*00f0*/  IADD3 R4, P1, PT, R6.reuse, UR10, RZ ;  /* 0x0000000a06047c10 */ /* 0x041fe4000ff3e0ff */
[----:B------:R-:W-:Y:S02]  /*0100*/  IADD3 R2, P0, PT, R6, UR8, RZ ;  /* 0x0000000806027c10 */ /* 0x000fe4000ff1e0ff */
[----:B------:R-:W-:-:S02]  /*0110*/  IADD3.X R5, PT, PT, R0, UR11, RZ, P1, !PT ;  /* 0x0000000b00057c10 */ /* 0x000fc40008ffe4ff */
[----:B------:R-:W-:-:S04]  /*0120*/  IADD3.X R3, PT, PT, R0, UR9, RZ, P0, !PT ;  /* 0x0000000900037c10 */ /* 0x000fc800087fe4ff */
[----:B-1----:R-:W3:Y:S04]  /*0130*/  LDG.E R5, desc[UR4][R4.64] ;  /* 0x0000000404057981 */ /* 0x002ee8000c1e1900 */
[----:B------:R-:W3:Y:S01]  /*0140*/  LDG.E R2, desc[UR4][R2.64] ;  /* 0x0000000402027981 */ /* 0x000ee2000c1e1900 */
[----:B--2---:R-:W-:-:S04]  /*0150*/  IADD3 R6, P0, PT, R6, UR6, RZ ;  /* 0x0000000606067c10 */ /* 0x004fc8000ff1e0ff */
[----:B------:R-:W-:Y:S01]  /*0160*/  IADD3.X R7, PT, PT, R0, UR7, RZ, P0, !PT ;  /* 0x0000000700077c10 */ /* 0x000fe200087fe4ff */
[----:B---3--:R-:W-:-:S05]  /*0170*/  FMUL R9, R2, R5 ;  /* 0x0000000502097220 */ /* 0x008fca0000400000 */
[----:B------:R-:W-:Y:S01]  /*0180*/  STG.E desc[UR4][R6.64], R9 ;  /* 0x0000000906007986 */ /* 0x000fe2000c101904 */
[----:B------:R-:W-:Y:S05]  /*0190*/  EXIT ;  /* 0x000000000000794d */ /* 0x000fea0003800000 */
.L_x_27:
        /* <DEDUP_REMOVED lines=14> */
.L_x_69:


//--------------------- .text._Z18sigmoid_derivativePfS_m --------------------------
	.section	.text._Z18sigmoid_derivativePfS_m,"ax",@progbits
	.align	128
        .global         _Z18sigmoid_derivativePfS_m
        .type           _Z18sigmoid_derivativePfS_m,@function
        .size           _Z18sigmoid_derivativePfS_m,(.L_x_60 - _Z18sigmoid_derivativePfS_m)
        .other          _Z18sigmoid_derivativePfS_m,@"STO_CUDA_ENTRY STV_DEFAULT"
_Z18sigmoid_derivativePfS_m:
.text._Z18sigmoid_derivativePfS_m:
        /* <DEDUP_REMOVED lines=16> */
[----:B-1----:R-:W2:Y:S01]  /*0100*/  LDG.E R6, desc[UR4][R6.64] ;  /* 0x0000000406067981 */ /* 0x002ea2000c1e1900 */
[----:B------:R-:W-:Y:S01]  /*0110*/  IMAD.MOV.U32 R5, RZ, RZ, 0x3bbb989d ;  /* 0x3bbb989dff057424 */ /* 0x000fe200078e00ff */
[----:B------:R-:W-:Y:S01]  /*0120*/  BSSY.RECONVERGENT B0, `(.L_x_28) ;  /* 0x0000016000007945 */ /* 0x000fe20003800200 */
[----:B------:R-:W-:Y:S02]  /*0130*/  IMAD.MOV.U32 R9, RZ, RZ, 0x437c0000 ;  /* 0x437c0000ff097424 */ /* 0x000fe400078e00ff */
[----:B--2---:R-:W-:-:S04]  /*0140*/  FFMA.SAT R0, R6, -R5, 0.5 ;  /* 0x3f00000006007423 */ /* 0x004fc80000002805 */
[----:B------:R-:W-:-:S04]  /*0150*/  FFMA.RM R0, R0, R9, 12582913 ;  /* 0x4b40000100007423 */ /* 0x000fc80000004009 */
[C---:B------:R-:W-:Y:S01]  /*0160*/  FADD R5, R0.reuse, -12583039 ;  /* 0xcb40007f00057421 */ /* 0x040fe20000000000 */
[----:B------:R-:W-:-:S03]  /*0170*/  IMAD.SHL.U32 R0, R0, 0x800000, RZ ;  /* 0x0080000000007824 */ /* 0x000fc600078e00ff */
[----:B------:R-:W-:-:S04]  /*0180*/  FFMA R5, R6, -1.4426950216293334961, -R5 ;  /* 0xbfb8aa3b06057823 */ /* 0x000fc80000000805 */
[----:B------:R-:W-:-:S06]  /*0190*/  FFMA R5, R6, -1.925963033500011079e-08, R5 ;  /* 0xb2a5706006057823 */ /* 0x000fcc0000000005 */
[----:B------:R-:W0:Y:S02]  /*01a0*/  MUFU.EX2 R5, R5 ;  /* 0x0000000500057308 */ /* 0x000e240000000800 */
[----:B0-----:R-:W-:-:S04]  /*01b0*/  FFMA R0, R0, R5, 1 ;  /* 0x3f80000000007423 */ /* 0x001fc80000000005 */
[----:B------:R-:W-:-:S05]  /*01c0*/  VIADD R2, R0, 0x1800000 ;  /* 0x0180000000027836 */ /* 0x000fca0000000000 */
[----:B------:R-:W-:-:S04]  /*01d0*/  LOP3.LUT R2, R2, 0x7f800000, RZ, 0xc0, !PT ;  /* 0x7f80000002027812 */ /* 0x000fc800078ec0ff */
[----:B------:R-:W-:-:S13]  /*01e0*/  ISETP.GT.U32.AND P0, PT, R2, 0x1ffffff, PT ;  /* 0x01ffffff0200780c */ /* 0x000fda0003f04070 */
[----:B------:R-:W-:Y:S05]  /*01f0*/  @P0 BRA `(.L_x_29) ;  /* 0x0000000000100947 */ /* 0x000fea0003800000 */
[----:B------:R-:W-:-:S07]  /*0200*/  MOV R6, 0x220 ;  /* 0x0000022000067802 */ /* 0x000fce0000000f00 */
[----:B------:R-:W-:Y:S05]  /*0210*/  CALL.REL.NOINC `($__internal_1_$__cuda_sm20_rcp_rn_f32_slowpath) ;  /* 0x0000000000387944 */ /* 0x000fea0003c00000 */
[----:B------:R-:W-:Y:S01]  /*0220*/  MOV R2, R5 ;  /* 0x0000000500027202 */ /* 0x000fe20000000f00 */
[----:B------:R-:W-:Y:S06]  /*0230*/  BRA `(.L_x_30) ;  /* 0x0000000000107947 */ /* 0x000fec0003800000 */
.L_x_29:
[----:B------:R-:W0:Y:S02]  /*0240*/  MUFU.RCP R5, R0 ;  /* 0x0000000000057308 */ /* 0x000e240000001000 */
[----:B0-----:R-:W-:-:S04]  /*0250*/  FFMA R2, R0, R5, -1 ;  /* 0xbf80000000027423 */ /* 0x001fc80000000005 */
[----:B------:R-:W-:-:S04]  /*0260*/  FADD.FTZ R2, -R2, -RZ ;  /* 0x800000ff02027221 */ /* 0x000fc80000010100 */
[----:B------:R-:W-:-:S07]  /*0270*/  FFMA R2, R5, R2, R5 ;  /* 0x0000000205027223 */ /* 0x000fce0000000005 */
.L_x_30:
[----:B------:R-:W-:Y:S05]  /*0280*/  BSYNC.RECONVERGENT B0 ;  /* 0x0000000000007941 */ /* 0x000fea0003800200 */
.L_x_28:
[----:B------:R-:W0:Y:S01]  /*0290*/  LDCU.64 UR6, c[0x0][0x388] ;  /* 0x00007100ff0677ac */ /* 0x000e220008000a00 */
[----:B------:R-:W-:-:S04]  /*02a0*/  FADD R7, -R2, 1 ;  /* 0x3f80000002077421 */ /* 0x000fc80000000100 */
[----:B------:R-:W-:Y:S01]  /*02b0*/  FMUL R7, R7, R2 ;  /* 0x0000000207077220 */ /* 0x000fe20000400000 */
[----:B0-----:R-:W-:-:S04]  /*02c0*/  IADD3 R4, P0, PT, R4, UR6, RZ ;  /* 0x0000000604047c10 */ /* 0x001fc8000ff1e0ff */
[----:B------:R-:W-:-:S05]  /*02d0*/  IADD3.X R5, PT, PT, R3, UR7, RZ, P0, !PT ;  /* 0x0000000703057c10 */ /* 0x000fca00087fe4ff */
[----:B------:R-:W-:Y:S01]  /*02e0*/  STG.E desc[UR4][R4.64], R7 ;  /* 0x0000000704007986 */ /* 0x000fe2000c101904 */
[----:B------:R-:W-:Y:S05]  /*02f0*/  EXIT ;  /* 0x000000000000794d */ /* 0x000fea0003800000 */
        .weak           $__internal_1_$__cuda_sm20_rcp_rn_f32_slowpath
        .type           $__internal_1_$__cuda_sm20_rcp_rn_f32_slowpath,@function
        .size           $__internal_1_$__cuda_sm20_rcp_rn_f32_slowpath,(.L_x_60 - $__internal_1_$__cuda_sm20_rcp_rn_f32_slowpath)
$__internal_1_$__cuda_sm20_rcp_rn_f32_slowpath:
[----:B------:R-:W-:Y:S01]  /*0300*/  IMAD.SHL.U32 R2, R0, 0x2, RZ ;  /* 0x0000000200027824 */ /* 0x000fe200078e00ff */
[----:B------:R-:W-:Y:S04]  /*0310*/  BSSY.RECONVERGENT B1, `(.L_x_31) ;  /* 0x0000030000017945 */ /* 0x000fe80003800200 */
[----:B------:R-:W-:-:S04]  /*0320*/  SHF.R.U32.HI R2, RZ, 0x18, R2 ;  /* 0x00000018ff027819 */ /* 0x000fc80000011602 */
[----:B------:R-:W-:-:S13]  /*0330*/  ISETP.NE.U32.AND P0, PT, R2, RZ, PT ;  /* 0x000000ff0200720c */ /* 0x000fda0003f05070 */
[----:B------:R-:W-:Y:S05]  /*0340*/  @P0 BRA `(.L_x_32) ;  /* 0x0000000000280947 */ /* 0x000fea0003800000 */
[----:B------:R-:W-:-:S05]  /*0350*/  IMAD.SHL.U32 R2, R0, 0x2, RZ ;  /* 0x0000000200027824 */ /* 0x000fca00078e00ff */
[----:B------:R-:W-:-:S13]  /*0360*/  ISETP.NE.AND P0, PT, R2, RZ, PT ;  /* 0x000000ff0200720c */ /* 0x000fda0003f05270 */
[----:B------:R-:W-:Y:S01]  /*0370*/  @P0 FFMA R7, R0, 1.84467440737095516160e+19, RZ ;  /* 0x5f80000000070823 */ /* 0x000fe200000000ff */
[----:B------:R-:W-:Y:S08]  /*0380*/  @!P0 MUFU.RCP R5, R0 ;  /* 0x0000000000058308 */ /* 0x000ff00000001000 */
[----:B------:R-:W0:Y:S02]  /*0390*/  @P0 MUFU.RCP R2, R7 ;  /* 0x0000000700020308 */ /* 0x000e240000001000 */
[----:B0-----:R-:W-:-:S04]  /*03a0*/  @P0 FFMA R8, R7, R2, -1 ;  /* 0xbf80000007080423 */ /* 0x001fc80000000002 */
[----:B------:R-:W-:-:S04]  /*03b0*/  @P0 FADD.FTZ R9, -R8, -RZ ;  /* 0x800000ff08090221 */ /* 0x000fc80000010100 */
[----:B------:R-:W-:-:S04]  /*03c0*/  @P0 FFMA R2, R2, R9, R2 ;  /* 0x0000000902020223 */ /* 0x000fc80000000002 */
[----:B------:R-:W-:Y:S01]  /*03d0*/  @P0 FFMA R5, R2, 1.84467440737095516160e+19, RZ ;  /* 0x5f80000002050823 */ /* 0x000fe200000000ff */
[----:B------:R-:W-:Y:S06]  /*03e0*/  BRA `(.L_x_33) ;  /* 0x0000000000887947 */ /* 0x000fec0003800000 */
.L_x_32:
[----:B------:R-:W-:-:S05]  /*03f0*/  VIADD R5, R2, 0xffffff03 ;  /* 0xffffff0302057836 */ /* 0x000fca0000000000 */
[----:B------:R-:W-:-:S13]  /*0400*/  ISETP.GT.U32.AND P0, PT, R5, 0x1, PT ;  /* 0x000000010500780c */ /* 0x000fda0003f04070 */
[----:B------:R-:W-:Y:S05]  /*0410*/  @P0 BRA `(.L_x_34) ;  /* 0x0000000000780947 */ /* 0x000fea0003800000 */
[----:B------:R-:W-:Y:S01]  /*0420*/  LOP3.LUT R7, R0, 0x7fffff, RZ, 0xc0, !PT ;  /* 0x007fffff00077812 */ /* 0x000fe200078ec0ff */
[----:B------:R-:W-:-:S03]  /*0430*/  HFMA2 R12, -RZ, RZ, 0, 1.78813934326171875e-07 ;  /* 0x00000003ff0c7431 */ /* 0x000fc600000001ff */
[----:B------:R-:W-:-:S04]  /*0440*/  LOP3.LUT R7, R7, 0x3f800000, RZ, 0xfc, !PT ;  /* 0x3f80000007077812 */ /* 0x000fc800078efcff */
[----:B------:R-:W0:Y:S01]  /*0450*/  MUFU.RCP R8, R7 ;  /* 0x0000000700087308 */ /* 0x000e220000001000 */
[----:B------:R-:W-:Y:S01]  /*0460*/  SHF.L.U32 R11, R12, R5, RZ ;  /* 0x000000050c0b7219 */ /* 0x000fe200000006ff */
[----:B0-----:R-:W-:-:S04]  /*0470*/  FFMA R9, R7, R8, -1 ;  /* 0xbf80000007097423 */ /* 0x001fc80000000008 */
[----:B------:R-:W-:-:S04]  /*0480*/  FADD.FTZ R9, -R9, -RZ ;  /* 0x800000ff09097221 */ /* 0x000fc80000010100 */
[CCC-:B------:R-:W-:Y:S01]  /*0490*/  FFMA.RM R10, R8.reuse, R9.reuse, R8.reuse ;  /* 0x00000009080a7223 */ /* 0x1c0fe20000004008 */
[----:B------:R-:W-:-:S04]  /*04a0*/  FFMA.RP R9, R8, R9, R8 ;  /* 0x0000000908097223 */ /* 0x000fc80000008008 */
[C---:B------:R-:W-:Y:S02]  /*04b0*/  LOP3.LUT R8, R10.reuse, 0x7fffff, RZ, 0xc0, !PT ;  /* 0x007fffff0a087812 */ /* 0x040fe400078ec0ff */
[----:B------:R-:W-:Y:S02]  /*04c0*/  FSETP.NEU.FTZ.AND P0, PT, R10, R9, PT ;  /* 0x000000090a00720b */ /* 0x000fe40003f1d000 */
[----:B------:R-:W-:Y:S02]  /*04d0*/  LOP3.LUT R8, R8, 0x800000, RZ, 0xfc, !PT ;  /* 0x0080000008087812 */ /* 0x000fe400078efcff */
[----:B------:R-:W-:Y:S02]  /*04e0*/  SEL R9, RZ, 0xffffffff, !P0 ;  /* 0xffffffffff097807 */ /* 0x000fe40004000000 */
[----:B------:R-:W-:-:S03]  /*04f0*/  LOP3.LUT R10, R11, R8, RZ, 0xc0, !PT ;  /* 0x000000080b0a7212 */ /* 0x000fc600078ec0ff */
[----:B------:R-:W-:Y:S01]  /*0500*/  IMAD.MOV R9, RZ, RZ, -R9 ;  /* 0x000000ffff097224 */ /* 0x000fe200078e0a09 */
[----:B------:R-:W-:-:S04]  /*0510*/  SHF.R.U32.HI R10, RZ, R5, R10 ;  /* 0x00000005ff0a7219 */ /* 0x000fc8000001160a */
[----:B------:R-:W-:Y:S02]  /*0520*/  LOP3.LUT P1, RZ, R9, R5, R8, 0xf8, !PT ;  /* 0x0000000509ff7212 */ /* 0x000fe4000782f808 */
[C---:B------:R-:W-:Y:S02]  /*0530*/  LOP3.LUT P0, RZ, R10.reuse, 0x1, RZ, 0xc0, !PT ;  /* 0x000000010aff7812 */ /* 0x040fe4000780c0ff */
[----:B------:R-:W-:-:S04]  /*0540*/  LOP3.LUT P2, RZ, R10, 0x2, RZ, 0xc0, !PT ;  /* 0x000000020aff7812 */ /* 0x000fc8000784c0ff */
[----:B------:R-:W-:Y:S02]  /*0550*/  PLOP3.LUT P0, PT, P0, P1, P2, 0xe0, 0x0 ;  /* 0x000000000000781c */ /* 0x000fe40000703c20 */
[----:B------:R-:W-:Y:S02]  /*0560*/  LOP3.LUT P1, RZ, R0, 0x7fffff, RZ, 0xc0, !PT ;  /* 0x007fffff00ff7812 */ /* 0x000fe4000782c0ff */
[----:B------:R-:W-:-:S05]  /*0570*/  SEL R5, RZ, 0x1, !P0 ;  /* 0x00000001ff057807 */ /* 0x000fca0004000000 */
[----:B------:R-:W-:-:S05]  /*0580*/  IMAD.MOV R5, RZ, RZ, -R5 ;  /* 0x000000ffff057224 */ /* 0x000fca00078e0a05 */
[----:B------:R-:W-:Y:S01]  /*0590*/  ISETP.GE.AND P0, PT, R5, RZ, PT ;  /* 0x000000ff0500720c */ /* 0x000fe20003f06270 */
[----:B------:R-:W-:-:S05]  /*05a0*/  VIADD R5, R2, 0xffffff04 ;  /* 0xffffff0402057836 */ /* 0x000fca0000000000 */
[----:B------:R-:W-:-:S07]  /*05b0*/  SHF.R.U32.HI R5, RZ, R5, R8 ;  /* 0x00000005ff057219 */ /* 0x000fce0000011608 */
[----:B------:R-:W-:-:S05]  /*05c0*/  @!P0 IADD3 R5, PT, PT, R5, 0x1, RZ ;  /* 0x0000000105058810 */ /* 0x000fca0007ffe0ff */
[----:B------:R-:W-:-:S05]  /*05d0*/  @!P1 IMAD.SHL.U32 R5, R5, 0x2, RZ ;  /* 0x0000000205059824 */ /* 0x000fca00078e00ff */
[----:B------:R-:W-:Y:S01]  /*05e0*/  LOP3.LUT R5, R5, 0x80000000, R0, 0xf8, !PT ;  /* 0x8000000005057812 */ /* 0x000fe200078ef800 */
[----:B------:R-:W-:Y:S06]  /*05f0*/  BRA `(.L_x_33) ;  /* 0x0000000000047947 */ /* 0x000fec0003800000 */
.L_x_34:
[----:B------:R0:W1:Y:S02]  /*0600*/  MUFU.RCP R5, R0 ;  /* 0x0000000000057308 */ /* 0x0000640000001000 */
.L_x_33:
[----:B------:R-:W-:Y:S05]  /*0610*/  BSYNC.RECONVERGENT B1 ;  /* 0x0000000000017941 */ /* 0x000fea0003800200 */
.L_x_31:
[----:B------:R-:W-:-:S04]  /*0620*/  IMAD.MOV.U32 R7, RZ, RZ, 0x0 ;  /* 0x00000000ff077424 */ /* 0x000fc800078e00ff */
[----:B01----:R-:W-:Y:S05]  /*0630*/  RET.REL.NODEC R6 `(_Z18sigmoid_derivativePfS_m) ;  /* 0xfffffff806707950 */ /* 0x003fea0003c3ffff */
.L_x_35:
        /* <DEDUP_REMOVED lines=12> */
.L_x_60:


//--------------------- .text._Z14sigmoid_kernelPfS_m --------------------------
	.section	.text._Z14sigmoid_kernelPfS_m,"ax",@progbits
	.align	128
        .global         _Z14sigmoid_kernelPfS_m
        .type           _Z14sigmoid_kernelPfS_m,@function
        .size           _Z14sigmoid_kernelPfS_m,(.L_x_61 - _Z14sigmoid_kernelPfS_m)
        .other          _Z14sigmoid_kernelPfS_m,@"STO_CUDA_ENTRY STV_DEFAULT"
_Z14sigmoid_kernelPfS_m:
.text._Z14sigmoid_kernelPfS_m:
        /* <DEDUP_REMOVED lines=33> */
[----:B------:R-:W-:Y:S05]  /*0210*/  CALL.REL.NOINC `($__internal_2_$__cuda_sm20_rcp_rn_f32_slowpath) ;  /* 0x0000000000307944 */ /* 0x000fea0003c00000 */
[----:B------:R-:W-:Y:S01]  /*0220*/  IMAD.MOV.U32 R7, RZ, RZ, R5 ;  /* 0x000000ffff077224 */ /* 0x000fe200078e0005 */
[----:B------:R-:W-:Y:S06]  /*0230*/  BRA `(.L_x_38) ;  /* 0x0000000000107947 */ /* 0x000fec0003800000 */
.L_x_37:
[----:B------:R-:W0:Y:S02]  /*0240*/  MUFU.RCP R7, R0 ;  /* 0x0000000000077308 */ /* 0x000e240000001000 */
[----:B0-----:R-:W-:-:S04]  /*0250*/  FFMA R2, R0, R7, -1 ;  /* 0xbf80000000027423 */ /* 0x001fc80000000007 */
[----:B------:R-:W-:-:S04]  /*0260*/  FADD.FTZ R2, -R2, -RZ ;  /* 0x800000ff02027221 */ /* 0x000fc80000010100 */
[----:B------:R-:W-:-:S07]  /*0270*/  FFMA R7, R7, R2, R7 ;  /* 0x0000000207077223 */ /* 0x000fce0000000007 */
.L_x_38:
[----:B------:R-:W-:Y:S05]  /*0280*/  BSYNC.RECONVERGENT B0 ;  /* 0x0000000000007941 */ /* 0x000fea0003800200 */
.L_x_36:
[----:B------:R-:W0:Y:S02]  /*0290*/  LDCU.64 UR6, c[0x0][0x388] ;  /* 0x00007100ff0677ac */ /* 0x000e240008000a00 */
[----:B0-----:R-:W-:-:S04]  /*02a0*/  IADD3 R4, P0, PT, R4, UR6, RZ ;  /* 0x0000000604047c10 */ /* 0x001fc8000ff1e0ff */
[----:B------:R-:W-:-:S05]  /*02b0*/  IADD3.X R5, PT, PT, R3, UR7, RZ, P0, !PT ;  /* 0x0000000703057c10 */ /* 0x000fca00087fe4ff */
[----:B------:R-:W-:Y:S01]  /*02c0*/  STG.E desc[UR4][R4.64], R7 ;  /* 0x0000000704007986 */ /* 0x000fe2000c101904 */
[----:B------:R-:W-:Y:S05]  /*02d0*/  EXIT ;  /* 0x000000000000794d */ /* 0x000fea0003800000 */
        .weak           $__internal_2_$__cuda_sm20_rcp_rn_f32_slowpath
        .type           $__internal_2_$__cuda_sm20_rcp_rn_f32_slowpath,@function
        .size           $__internal_2_$__cuda_sm20_rcp_rn_f32_slowpath,(.L_x_61 - $__internal_2_$__cuda_sm20_rcp_rn_f32_slowpath)
$__internal_2_$__cuda_sm20_rcp_rn_f32_slowpath:
        /* <DEDUP_REMOVED lines=15> */
.L_x_40:
[----:B------:R-:W-:-:S04]  /*03d0*/  IADD3 R5, PT, PT, R2, -0xfd, RZ ;  /* 0xffffff0302057810 */ /* 0x000fc80007ffe0ff */
[----:B------:R-:W-:-:S13]  /*03e0*/  ISETP.GT.U32.AND P0, PT, R5, 0x1, PT ;  /* 0x000000010500780c */ /* 0x000fda0003f04070 */
[----:B------:R-:W-:Y:S05]  /*03f0*/  @P0 BRA `(.L_x_42) ;  /* 0x0000000000780947 */ /* 0x000fea0003800000 */
[----:B------:R-:W-:Y:S01]  /*0400*/  LOP3.LUT R7, R0, 0x7fffff, RZ, 0xc0, !PT ;  /* 0x007fffff00077812 */ /* 0x000fe200078ec0ff */
[----:B------:R-:W-:-:S03]  /*0410*/  IMAD.MOV.U32 R12, RZ, RZ, 0x3 ;  /* 0x00000003ff0c7424 */ /* 0x000fc600078e00ff */
[----:B------:R-:W-:Y:S02]  /*0420*/  LOP3.LUT R7, R7, 0x3f800000, RZ, 0xfc, !PT ;  /* 0x3f80000007077812 */ /* 0x000fe400078efcff */
[----:B------:R-:W-:Y:S02]  /*0430*/  SHF.L.U32 R11, R12, R5, RZ ;  /* 0x000000050c0b7219 */ /* 0x000fe400000006ff */
[----:B------:R-:W0:Y:S02]  /*0440*/  MUFU.RCP R8, R7 ;  /* 0x0000000700087308 */ /* 0x000e240000001000 */
        /* <DEDUP_REMOVED lines=25> */
.L_x_42:
[----:B------:R0:W1:Y:S02]  /*05e0*/  MUFU.RCP R5, R0 ;  /* 0x0000000000057308 */ /* 0x0000640000001000 */
.L_x_41:
[----:B------:R-:W-:Y:S05]  /*05f0*/  BSYNC.RECONVERGENT B1 ;  /* 0x0000000000017941 */ /* 0x000fea0003800200 */
.L_x_39:
[----:B------:R-:W-:-:S04]  /*0600*/  IMAD.MOV.U32 R7, RZ, RZ, 0x0 ;  /* 0x00000000ff077424 */ /* 0x000fc800078e00ff */
[----:B01----:R-:W-:Y:S05]  /*0610*/  RET.REL.NODEC R6 `(_Z14sigmoid_kernelPfS_m) ;  /* 0xfffffff806787950 */ /* 0x003fea0003c3ffff */
.L_x_43:
        /* <DEDUP_REMOVED lines=14> */
.L_x_61:


//--------------------- .text._Z11relu_kernelPfS_m --------------------------
	.section	.text._Z11relu_kernelPfS_m,"ax",@progbits
	.align	128
        .global         _Z11relu_kernelPfS_m
        .type           _Z11relu_kernelPfS_m,@function
        .size           _Z11relu_kernelPfS_m,(.L_x_72 - _Z11relu_kernelPfS_m)
        .other          _Z11relu_kernelPfS_m,@"STO_CUDA_ENTRY STV_DEFAULT"
_Z11relu_kernelPfS_m:
.text._Z11relu_kernelPfS_m:
        /* <DEDUP_REMOVED lines=23> */
[----:B------:R-:W1:Y:S02]  /*0170*/  LDCU.64 UR6, c[0x0][0x388] ;  /* 0x00007100ff0677ac */ /* 0x000e640008000a00 */
[----:B-1----:R-:W-:-:S04]  /*0180*/  IADD3 R2, P0, PT, R9, UR6, RZ ;  /* 0x0000000609027c10 */ /* 0x002fc8000ff1e0ff */
[----:B------:R-:W-:-:S05]  /*0190*/  IADD3.X R3, PT, PT, R0, UR7, RZ, P0, !PT ;  /* 0x0000000700037c10 */ /* 0x000fca00087fe4ff */
[----:B------:R-:W-:Y:S01]  /*01a0*/  STG.E desc[UR4][R2.64], R7 ;  /* 0x0000000702007986 */ /* 0x000fe2000c101904 */
[----:B------:R-:W-:Y:S05]  /*01b0*/  EXIT ;  /* 0x000000000000794d */ /* 0x000fea0003800000 */
.L_x_44:
        /* <DEDUP_REMOVED lines=12> */
.L_x_72:


//--------------------- .text._Z10matTmulvecPfS_iiS_ --------------------------
	.section	.text._Z10matTmulvecPfS_iiS_,"ax",@progbits
	.align	128
        .global         _Z10matTmulvecPfS_iiS_
        .type           _Z10matTmulvecPfS_iiS_,@function
        .size           _Z10matTmulvecPfS_iiS_,(.L_x_73 - _Z10matTmulvecPfS_iiS_)
        .other          _Z10matTmulvecPfS_iiS_,@"STO_CUDA_ENTRY STV_DEFAULT"
_Z10matTmulvecPfS_iiS_:
.text._Z10matTmulvecPfS_iiS_:
[----:B------:R-:W-:Y:S01]  /*0000*/  LDC R1, c[0x0][0x37c] ;  /* 0x0000df00ff017b82 */ /* 0x000fe20000000800 */
[----:B------:R-:W0:Y:S07]  /*0010*/  S2R R2, SR_TID.X ;  /* 0x0000000000027919 */ /* 0x000e2e0000002100 */
[----:B------:R-:W0:Y:S08]  /*0020*/  S2UR UR4, SR_CTAID.X ;  /* 0x00000000000479c3 */ /* 0x000e300000002500 */
[----:B------:R-:W0:Y:S08]  /*0030*/  LDC R3, c[0x0][0x360] ;  /* 0x0000d800ff037b82 */ /* 0x000e300000000800 */
[----:B------:R-:W1:Y:S01]  /*0040*/  LDC R0, c[0x0][0x394] ;  /* 0x0000e500ff007b82 */ /* 0x000e620000000800 */
[----:B0-----:R-:W-:-:S05]  /*0050*/  IMAD R3, R3, UR4, R2 ;  /* 0x0000000403037c24 */ /* 0x001fca000f8e0202 */
[----:B-1----:R-:W-:-:S13]  /*0060*/  ISETP.GE.AND P0, PT, R3, R0, PT ;  /* 0x000000000300720c */ /* 0x002fda0003f06270 */
[----:B------:R-:W-:Y:S05]  /*0070*/  @P0 EXIT ;  /* 0x000000000000094d */ /* 0x000fea0003800000 */
[----:B------:R-:W0:Y:S01]  /*0080*/  LDCU UR6, c[0x0][0x390] ;  /* 0x00007200ff0677ac */ /* 0x000e220008000800 */
[----:B------:R-:W-:Y:S01]  /*0090*/  HFMA2 R16, -RZ, RZ, 0, 0 ;  /* 0x00000000ff107431 */ /* 0x000fe200000001ff */
[----:B------:R-:W1:Y:S01]  /*00a0*/  LDCU.64 UR10, c[0x0][0x358] ;  /* 0x00006b00ff0a77ac */ /* 0x000e620008000a00 */
[----:B0-----:R-:W-:-:S09]  /*00b0*/  UISETP.GE.AND UP0, UPT, UR6, 0x1, UPT ;  /* 0x000000010600788c */ /* 0x001fd2000bf06270 */
[----:B-1----:R-:W-:Y:S05]  /*00c0*/  BRA.U !UP0, `(.L_x_45) ;  /* 0x0000000908b47547 */ /* 0x002fea000b800000 */
[----:B------:R-:W-:Y:S01]  /*00d0*/  UISETP.GE.U32.AND UP1, UPT, UR6, 0x10, UPT ;  /* 0x000000100600788c */ /* 0x000fe2000bf26070 */
[----:B------:R-:W-:Y:S01]  /*00e0*/  MOV R16, RZ ;  /* 0x000000ff00107202 */ /* 0x000fe20000000f00 */
[----:B------:R-:W-:Y:S01]  /*00f0*/  ULOP3.LUT UR7, UR6, 0xf, URZ, 0xc0, !UPT ;  /* 0x0000000f06077892 */ /* 0x000fe2000f8ec0ff */
[----:B------:R-:W-:-:S03]  /*0100*/  MOV R2, RZ ;  /* 0x000000ff00027202 */ /* 0x000fc60000000f00 */
[----:B------:R-:W-:-:S03]  /*0110*/  UISETP.NE.AND UP0, UPT, UR7, URZ, UPT ;  /* 0x000000ff0700728c */ /* 0x000fc6000bf05270 */
[----:B------:R-:W-:Y:S08]  /*0120*/  BRA.U !UP1, `(.L_x_46) ;  /* 0x0000000509447547 */ /* 0x000ff0000b800000 */
[----:B------:R-:W0:Y:S01]  /*0130*/  LDCU.64 UR4, c[0x0][0x388] ;  /* 0x00007100ff0477ac */ /* 0x000e220008000a00 */
[----:B------:R-:W-:Y:S02]  /*0140*/  MOV R16, RZ ;  /* 0x000000ff00107202 */ /* 0x000fe40000000f00 */
[----:B------:R-:W-:Y:S01]  /*0150*/  MOV R5, R3 ;  /* 0x0000000300057202 */ /* 0x000fe20000000f00 */
[----:B------:R-:W-:-:S04]  /*0160*/  ULOP3.LUT UR8, UR6, 0x7ffffff0, URZ, 0xc0, !UPT ;  /* 0x7ffffff006087892 */ /* 0x000fc8000f8ec0ff */
[----:B------:R-:W-:Y:S02]  /*0170*/  UIADD3 UR9, UPT, UPT, -UR8, URZ, URZ ;  /* 0x000000ff08097290 */ /* 0x000fe4000fffe1ff */
[----:B------:R-:W-:Y:S01]  /*0180*/  MOV R2, UR8 ;  /* 0x0000000800027c02 */ /* 0x000fe20008000f00 */
[----:B0-----:R-:W-:-:S04]  /*0190*/  UIADD3 UR4, UP1, UPT, UR4, 0x20, URZ ;  /* 0x0000002004047890 */ /* 0x001fc8000ff3e0ff */
[----:B------:R-:W-:Y:S02]  /*01a0*/  UIADD3.X UR5, UPT, UPT, URZ, UR5, URZ, UP1, !UPT ;  /* 0x00000005ff057290 */ /* 0x000fe40008ffe4ff */
[----:B------:R-:W-:-:S04]  /*01b0*/  MOV R10, UR4 ;  /* 0x00000004000a7c02 */ /* 0x000fc80008000f00 */
[----:B------:R-:W-:-:S07]  /*01c0*/  MOV R11, UR5 ;  /* 0x00000005000b7c02 */ /* 0x000fce0008000f00 */
.L_x_47:
[----:B------:R-:W0:Y:S01]  /*01d0*/  LDC.64 R8, c[0x0][0x380] ;  /* 0x0000e000ff087b82 */ /* 0x000e220000000a00 */
[----:B------:R-:W2:Y:S04]  /*01e0*/  LDG.E R17, desc[UR10][R10.64+-0x20] ;  /* 0xffffe00a0a117981 */ /* 0x000ea8000c1e1900 */
[----:B------:R-:W3:Y:S04]  /*01f0*/  LDG.E R19, desc[UR10][R10.64+-0x1c] ;  /* 0xffffe40a0a137981 */ /* 0x000ee8000c1e1900 */
[----:B------:R-:W4:Y:S04]  /*0200*/  LDG.E R27, desc[UR10][R10.64+-0x18] ;  /* 0xffffe80a0a1b7981 */ /* 0x000f28000c1e1900 */
[----:B------:R-:W5:Y:S04]  /*0210*/  LDG.E R7, desc[UR10][R10.64+-0x14] ;  /* 0xffffec0a0a077981 */ /* 0x000f68000c1e1900 */
[----:B------:R-:W5:Y:S01]  /*0220*/  LDG.E R20, desc[UR10][R10.64+-0x8] ;  /* 0xfffff80a0a147981 */ /* 0x000f62000c1e1900 */
[----:B0-----:R-:W-:-:S05]  /*0230*/  IMAD.WIDE R8, R5, 0x4, R8 ;  /* 0x0000000405087825 */ /* 0x001fca00078e0208 */
[----:B------:R-:W2:Y:S01]  /*0240*/  LDG.E R26, desc[UR10][R8.64] ;  /* 0x0000000a081a7981 */ /* 0x000ea2000c1e1900 */
[----:B------:R-:W-:-:S05]  /*0250*/  IMAD.WIDE R12, R0, 0x4, R8 ;  /* 0x00000004000c7825 */ /* 0x000fca00078e0208 */
[----:B------:R-:W3:Y:S01]  /*0260*/  LDG.E R18, desc[UR10][R12.64] ;  /* 0x0000000a0c127981 */ /* 0x000ee2000c1e1900 */
[----:B------:R-:W-:-:S03]  /*0270*/  IMAD.WIDE R22, R0, 0x4, R12 ;  /* 0x0000000400167825 */ /* 0x000fc600078e020c */
[----:B------:R-:W5:Y:S01]  /*0280*/  LDG.E R9, desc[UR10][R10.64+-0x10] ;  /* 0xfffff00a0a097981 */ /* 0x000f62000c1e1900 */
[----:B------:R-:W-:-:S03]  /*0290*/  IMAD.WIDE R14, R0, 0x4, R22 ;  /* 0x00000004000e7825 */ /* 0x000fc600078e0216 */
[----:B------:R-:W4:Y:S04]  /*02a0*/  LDG.E R24, desc[UR10][R22.64] ;  /* 0x0000000a16187981 */ /* 0x000f28000c1e1900 */
[----:B------:R-:W5:Y:S01]  /*02b0*/  LDG.E R4, desc[UR10][R14.64] ;  /* 0x0000000a0e047981 */ /* 0x000f62000c1e1900 */
[----:B------:R-:W-:-:S03]  /*02c0*/  IMAD.WIDE R28, R0, 0x4, R14 ;  /* 0x00000004001c7825 */ /* 0x000fc600078e020e */
[----:B------:R-:W5:Y:S04]  /*02d0*/  LDG.E R8, desc[UR10][R10.64+-0xc] ;  /* 0xfffff40a0a087981 */ /* 0x000f68000c1e1900 */
[----:B------:R0:W5:Y:S02]  /*02e0*/  LDG.E R6, desc[UR10][R28.64] ;  /* 0x0000000a1c067981 */ /* 0x000164000c1e1900 */
[----:B0-----:R-:W-:-:S05]  /*02f0*/  IMAD.WIDE R28, R0, 0x4, R28 ;  /* 0x00000004001c7825 */ /* 0x001fca00078e021c */
[----:B------:R-:W5:Y:S01]  /*0300*/  LDG.E R21, desc[UR10][R28.64] ;  /* 0x0000000a1c157981 */ /* 0x000f62000c1e1900 */
[----:B------:R-:W-:-:S05]  /*0310*/  IMAD.WIDE R22, R0, 0x4, R28 ;  /* 0x0000000400167825 */ /* 0x000fca00078e021c */
[----:B------:R0:W5:Y:S01]  /*0320*/  LDG.E R25, desc[UR10][R22.64] ;  /* 0x0000000a16197981 */ /* 0x000162000c1e1900 */
[----:B------:R-:W-:-:S03]  /*0330*/  IMAD.WIDE R12, R0, 0x4, R22 ;  /* 0x00000004000c7825 */ /* 0x000fc600078e0216 */
[----:B------:R-:W5:Y:S01]  /*0340*/  LDG.E R29, desc[UR10][R10.64+-0x4] ;  /* 0xfffffc0a0a1d7981 */ /* 0x000f62000c1e1900 */
[----:B------:R-:W-:-:S03]  /*0350*/  IMAD.WIDE R14, R0, 0x4, R12 ;  /* 0x00000004000e7825 */ /* 0x000fc600078e020c */
[----:B------:R-:W5:Y:S04]  /*0360*/  LDG.E R12, desc[UR10][R12.64] ;  /* 0x0000000a0c0c7981 */ /* 0x000f68000c1e1900 */
[----:B------:R-:W5:Y:S01]  /*0370*/  LDG.E R13, desc[UR10][R10.64+0x8] ;  /* 0x0000080a0a0d7981 */ /* 0x000f62000c1e1900 */
[----:B--2---:R-:W-:Y:S01]  /*0380*/  FFMA R26, R26, R17, R16 ;  /* 0x000000111a1a7223 */ /* 0x004fe20000000010 */
[----:B------:R-:W-:Y:S02]  /*0390*/  IMAD.WIDE R16, R0, 0x4, R14 ;  /* 0x0000000400107825 */ /* 0x000fe400078e020e */
[----:B------:R-:W2:Y:S02]  /*03a0*/  LDG.E R14, desc[UR10][R14.64] ;  /* 0x0000000a0e0e7981 */ /* 0x000ea4000c1e1900 */
[----:B---3--:R-:W-:Y:S01]  /*03b0*/  FFMA R26, R18, R19, R26 ;  /* 0x00000013121a7223 */ /* 0x008fe2000000001a */
[----:B------:R-:W-:-:S02]  /*03c0*/  IMAD.WIDE R18, R0, 0x4, R16 ;  /* 0x0000000400127825 */ /* 0x000fc400078e0210 */
[----:B------:R-:W3:Y:S02]  /*03d0*/  LDG.E R16, desc[UR10][R16.64] ;  /* 0x0000000a10107981 */ /* 0x000ee4000c1e1900 */
[----:B0-----:R-:W-:-:S04]  /*03e0*/  IMAD.WIDE R22, R0, 0x4, R18 ;  /* 0x0000000400167825 */ /* 0x001fc800078e0212 */
[----:B----4-:R-:W-:Y:S01]  /*03f0*/  FFMA R27, R24, R27, R26 ;  /* 0x0000001b181b7223 */ /* 0x010fe2000000001a */
[----:B------:R-:W4:Y:S04]  /*0400*/  LDG.E R18, desc[UR10][R18.64] ;  /* 0x0000000a12127981 */ /* 0x000f28000c1e1900 */
[----:B------:R-:W2:Y:S01]  /*0410*/  LDG.E R24, desc[UR10][R10.64] ;  /* 0x0000000a0a187981 */ /* 0x000ea2000c1e1900 */
[----:B-----5:R-:W-:Y:S01]  /*0420*/  FFMA R7, R4, R7, R27 ;  /* 0x0000000704077223 */ /* 0x020fe2000000001b */
[----:B------:R-:W-:Y:S02]  /*0430*/  IMAD.WIDE R26, R0, 0x4, R22 ;  /* 0x00000004001a7825 */ /* 0x000fe400078e0216 */
[----:B------:R-:W3:Y:S02]  /*0440*/  LDG.E R4, desc[UR10][R10.64+0x4] ;  /* 0x0000040a0a047981 */ /* 0x000ee4000c1e1900 */
[----:B------:R-:W-:Y:S01]  /*0450*/  FFMA R28, R6, R9, R7 ;  /* 0x00000009061c7223 */ /* 0x000fe20000000007 */
[C---:B------:R-:W-:Y:S01]  /*0460*/  IMAD.WIDE R6, R0.reuse, 0x4, R26 ;  /* 0x0000000400067825 */ /* 0x040fe200078e021a */
[----:B------:R-:W5:Y:S04]  /*0470*/  LDG.E R22, desc[UR10][R22.64] ;  /* 0x0000000a16167981 */ /* 0x000f68000c1e1900 */
[----:B------:R-:W5:Y:S04]  /*0480*/  LDG.E R15, desc[UR10][R10.64+0xc] ;  /* 0x00000c0a0a0f7981 */ /* 0x000f68000c1e1900 */
[----:B------:R-:W5:Y:S04]  /*0490*/  LDG.E R26, desc[UR10][R26.64] ;  /* 0x0000000a1a1a7981 */ /* 0x000f68000c1e1900 */
[----:B------:R-:W5:Y:S01]  /*04a0*/  LDG.E R17, desc[UR10][R10.64+0x10] ;  /* 0x0000100a0a117981 */ /* 0x000f62000c1e1900 */
[----:B------:R-:W-:Y:S01]  /*04b0*/  FFMA R28, R21, R8, R28 ;  /* 0x00000008151c7223 */ /* 0x000fe2000000001c */
[----:B------:R-:W-:-:S02]  /*04c0*/  IMAD.WIDE R8, R0, 0x4, R6 ;  /* 0x0000000400087825 */ /* 0x000fc400078e0206 */
[----:B------:R0:W5:Y:S04]  /*04d0*/  LDG.E R6, desc[UR10][R6.64] ;  /* 0x0000000a06067981 */ /* 0x000168000c1e1900 */
[----:B------:R-:W5:Y:S04]  /*04e0*/  LDG.E R23, desc[UR10][R10.64+0x14] ;  /* 0x0000140a0a177981 */ /* 0x000f68000c1e1900 */
[----:B------:R-:W5:Y:S01]  /*04f0*/  LDG.E R19, desc[UR10][R8.64] ;  /* 0x0000000a08137981 */ /* 0x000f62000c1e1900 */
[----:B0-----:R-:W-:Y:S01]  /*0500*/  FFMA R7, R25, R20, R28 ;  /* 0x0000001419077223 */ /* 0x001fe2000000001c */
[----:B------:R-:W-:-:S02]  /*0510*/  IMAD.WIDE R20, R0, 0x4, R8 ;  /* 0x0000000400147825 */ /* 0x000fc400078e0208 */
[----:B------:R-:W5:Y:S04]  /*0520*/  LDG.E R28, desc[UR10][R10.64+0x18] ;  /* 0x0000180a0a1c7981 */ /* 0x000f68000c1e1900 */
[----:B------:R0:W5:Y:S04]  /*0530*/  LDG.E R25, desc[UR10][R10.64+0x1c] ;  /* 0x00001c0a0a197981 */ /* 0x000168000c1e1900 */
[----:B------:R-:W5:Y:S01]  /*0540*/  LDG.E R20, desc[UR10][R20.64] ;  /* 0x0000000a14147981 */ /* 0x000f62000c1e1900 */
[----:B------:R-:W-:Y:S01]  /*0550*/  FFMA R29, R12, R29, R7 ;  /* 0x0000001d0c1d7223 */ /* 0x000fe20000000007 */
[----:B------:R-:W-:-:S04]  /*0560*/  UIADD3 UR9, UPT, UPT, UR9, 0x10, URZ ;  /* 0x0000001009097890 */ /* 0x000fc8000fffe0ff */
[----:B------:R-:W-:Y:S01]  /*0570*/  UISETP.NE.AND UP1, UPT, UR9, URZ, UPT ;  /* 0x000000ff0900728c */ /* 0x000fe2000bf25270 */
[----:B0-----:R-:W-:Y:S02]  /*0580*/  IADD3 R10, P0, PT, R10, 0x40, RZ ;  /* 0x000000400a0a7810 */ /* 0x001fe40007f1e0ff */
[----:B------:R-:W-:Y:S02]  /*0590*/  LEA R5, R0, R5, 0x4 ;  /* 0x0000000500057211 */ /* 0x000fe400078e20ff */
[----:B------:R-:W-:Y:S01]  /*05a0*/  IADD3.X R11, PT, PT, RZ, R11, RZ, P0, !PT ;  /* 0x0000000bff0b7210 */ /* 0x000fe200007fe4ff */
[----:B--2---:R-:W-:-:S04]  /*05b0*/  FFMA R29, R14, R24, R29 ;  /* 0x000000180e1d7223 */ /* 0x004fc8000000001d */
[----:B---3--:R-:W-:-:S04]  /*05c0*/  FFMA R29, R16, R4, R29 ;  /* 0x00000004101d7223 */ /* 0x008fc8000000001d */
[----:B----4-:R-:W-:-:S04]  /*05d0*/  FFMA R13, R18, R13, R29 ;  /* 0x0000000d120d7223 */ /* 0x010fc8000000001d */
[----:B-----5:R-:W-:-:S04]  /*05e0*/  FFMA R13, R22, R15, R13 ;  /* 0x0000000f160d7223 */ /* 0x020fc8000000000d */
[----:B------:R-:W-:-:S04]  /*05f0*/  FFMA R13, R26, R17, R13 ;  /* 0x000000111a0d7223 */ /* 0x000fc8000000000d */
[----:B------:R-:W-:-:S04]  /*0600*/  FFMA R6, R6, R23, R13 ;  /* 0x0000001706067223 */ /* 0x000fc8000000000d */
[----:B------:R-:W-:-:S04]  /*0610*/  FFMA R19, R19, R28, R6 ;  /* 0x0000001c13137223 */ /* 0x000fc80000000006 */
[----:B------:R-:W-:Y:S01]  /*0620*/  FFMA R16, R20, R25, R19 ;  /* 0x0000001914107223 */ /* 0x000fe20000000013 */
[----:B------:R-:W-:Y:S06]  /*0630*/  BRA.U UP1, `(.L_x_47) ;  /* 0xfffffff901e47547 */ /* 0x000fec000b83ffff */
.L_x_46:
[----:B------:R-:W-:Y:S05]  /*0640*/  BRA.U !UP0, `(.L_x_45) ;  /* 0x0000000508547547 */ /* 0x000fea000b800000 */
[----:B------:R-:W-:Y:S02]  /*0650*/  UISETP.GE.U32.AND UP0, UPT, UR7, 0x8, UPT ;  /* 0x000000080700788c */ /* 0x000fe4000bf06070 */
[----:B------:R-:W-:-:S04]  /*0660*/  ULOP3.LUT UR5, UR6, 0x7, URZ, 0xc0, !UPT ;  /* 0x0000000706057892 */ /* 0x000fc8000f8ec0ff */
[----:B------:R-:W-:-:S03]  /*0670*/  UISETP.NE.AND UP1, UPT, UR5, URZ, UPT ;  /* 0x000000ff0500728c */ /* 0x000fc6000bf25270 */
[----:B------:R-:W-:Y:S08]  /*0680*/  BRA.U !UP0, `(.L_x_48) ;  /* 0x0000000108947547 */ /* 0x000ff0000b800000 */
[----:B------:R-:W0:Y:S01]  /*0690*/  LDC.64 R12, c[0x0][0x380] ;  /* 0x0000e000ff0c7b82 */ /* 0x000e220000000a00 */
[----:B------:R-:W-:-:S07]  /*06a0*/  IMAD R7, R2, R0, R3 ;  /* 0x0000000002077224 */ /* 0x000fce00078e0203 */
[----:B------:R-:W1:Y:S01]  /*06b0*/  LDC.64 R4, c[0x0][0x388] ;  /* 0x0000e200ff047b82 */ /* 0x000e620000000a00 */
[----:B0-----:R-:W-:-:S05]  /*06c0*/  IMAD.WIDE R12, R7, 0x4, R12 ;  /* 0x00000004070c7825 */ /* 0x001fca00078e020c */
[----:B------:R0:W2:Y:S01]  /*06d0*/  LDG.E R21, desc[UR10][R12.64] ;  /* 0x0000000a0c157981 */ /* 0x0000a2000c1e1900 */
[----:B------:R-:W-:-:S04]  /*06e0*/  IMAD.WIDE R14, R0, 0x4, R12 ;  /* 0x00000004000e7825 */ /* 0x000fc800078e020c */
[----:B-1----:R-:W-:Y:S01]  /*06f0*/  IMAD.WIDE.U32 R4, R2, 0x4, R4 ;  /* 0x0000000402047825 */ /* 0x002fe200078e0004 */
[----:B------:R1:W3:Y:S03]  /*0700*/  LDG.E R18, desc[UR10][R14.64] ;  /* 0x0000000a0e127981 */ /* 0x0002e6000c1e1900 */
[C---:B------:R-:W-:Y:S01]  /*0710*/  IMAD.WIDE R24, R0.reuse, 0x4, R14 ;  /* 0x0000000400187825 */ /* 0x040fe200078e020e */
[----:B------:R-:W2:Y:S04]  /*0720*/  LDG.E R17, desc[UR10][R4.64] ;  /* 0x0000000a04117981 */ /* 0x000ea8000c1e1900 */
[----:B------:R-:W3:Y:S01]  /*0730*/  LDG.E R19, desc[UR10][R4.64+0x4] ;  /* 0x0000040a04137981 */ /* 0x000ee2000c1e1900 */
[----:B------:R-:W-:-:S03]  /*0740*/  IMAD.WIDE R8, R0, 0x4, R24 ;  /* 0x0000000400087825 */ /* 0x000fc600078e0218 */
[----:B------:R-:W4:Y:S01]  /*0750*/  LDG.E R20, desc[UR10][R24.64] ;  /* 0x0000000a18147981 */ /* 0x000f22000c1e1900 */
[----:B------:R-:W-:-:S03]  /*0760*/  IMAD.WIDE R10, R0, 0x4, R8 ;  /* 0x00000004000a7825 */ /* 0x000fc600078e0208 */
[----:B------:R-:W4:Y:S04]  /*0770*/  LDG.E R23, desc[UR10][R4.64+0x8] ;  /* 0x0000080a04177981 */ /* 0x000f28000c1e1900 */
[----:B------:R-:W5:Y:S01]  /*0780*/  LDG.E R8, desc[UR10][R8.64] ;  /* 0x0000000a08087981 */ /* 0x000f62000c1e1900 */
[----:B------:R-:W-:-:S03]  /*0790*/  IMAD.WIDE R6, R0, 0x4, R10 ;  /* 0x0000000400067825 */ /* 0x000fc600078e020a */
[----:B------:R-:W5:Y:S01]  /*07a0*/  LDG.E R27, desc[UR10][R4.64+0xc] ;  /* 0x00000c0a041b7981 */ /* 0x000f62000c1e1900 */
[----:B0-----:R-:W-:-:S03]  /*07b0*/  IMAD.WIDE R12, R0, 0x4, R6 ;  /* 0x00000004000c7825 */ /* 0x001fc600078e0206 */
[----:B------:R-:W5:Y:S04]  /*07c0*/  LDG.E R10, desc[UR10][R10.64] ;  /* 0x0000000a0a0a7981 */ /* 0x000f68000c1e1900 */
[----:B------:R-:W5:Y:S01]  /*07d0*/  LDG.E R29, desc[UR10][R4.64+0x10] ;  /* 0x0000100a041d7981 */ /* 0x000f62000c1e1900 */
[----:B-1----:R-:W-:-:S03]  /*07e0*/  IMAD.WIDE R14, R0, 0x4, R12 ;  /* 0x00000004000e7825 */ /* 0x002fc600078e020c */
[----:B------:R-:W5:Y:S04]  /*07f0*/  LDG.E R6, desc[UR10][R6.64] ;  /* 0x0000000a06067981 */ /* 0x000f68000c1e1900 */
[----:B------:R-:W5:Y:S04]  /*0800*/  LDG.E R22, desc[UR10][R4.64+0x14] ;  /* 0x0000140a04167981 */ /* 0x000f68000c1e1900 */
[----:B------:R-:W5:Y:S04]  /*0810*/  LDG.E R12, desc[UR10][R12.64] ;  /* 0x0000000a0c0c7981 */ /* 0x000f68000c1e1900 */
[----:B------:R-:W5:Y:S04]  /*0820*/  LDG.E R25, desc[UR10][R4.64+0x18] ;  /* 0x0000180a04197981 */ /* 0x000f68000c1e1900 */
[----:B------:R-:W5:Y:S04]  /*0830*/  LDG.E R14, desc[UR10][R14.64] ;  /* 0x0000000a0e0e7981 */ /* 0x000f68000c1e1900 */
[----:B------:R-:W5:Y:S01]  /*0840*/  LDG.E R9, desc[UR10][R4.64+0x1c] ;  /* 0x00001c0a04097981 */ /* 0x000f62000c1e1900 */
[----:B------:R-:W-:Y:S01]  /*0850*/  IADD3 R2, PT, PT, R2, 0x8, RZ ;  /* 0x0000000802027810 */ /* 0x000fe20007ffe0ff */
[----:B--2---:R-:W-:-:S04]  /*0860*/  FFMA R17, R21, R17, R16 ;  /* 0x0000001115117223 */ /* 0x004fc80000000010 */
[----:B---3--:R-:W-:-:S04]  /*0870*/  FFMA R17, R18, R19, R17 ;  /* 0x0000001312117223 */ /* 0x008fc80000000011 */
[----:B----4-:R-:W-:-:S04]  /*0880*/  FFMA R17, R20, R23, R17 ;  /* 0x0000001714117223 */ /* 0x010fc80000000011 */
[----:B-----5:R-:W-:-:S04]  /*0890*/  FFMA R17, R8, R27, R17 ;  /* 0x0000001b08117223 */ /* 0x020fc80000000011 */
[----:B------:R-:W-:-:S04]  /*08a0*/  FFMA R17, R10, R29, R17 ;  /* 0x0000001d0a117223 */ /* 0x000fc80000000011 */
[----:B------:R-:W-:-:S04]  /*08b0*/  FFMA R17, R6, R22, R17 ;  /* 0x0000001606117223 */ /* 0x000fc80000000011 */
[----:B------:R-:W-:-:S04]  /*08c0*/  FFMA R17, R12, R25, R17 ;  /* 0x000000190c117223 */ /* 0x000fc80000000011 */
[----:B------:R-:W-:-:S07]  /*08d0*/  FFMA R16, R14, R9, R17 ;  /* 0x000000090e107223 */ /* 0x000fce0000000011 */
.L_x_48:
        /* <DEDUP_REMOVED lines=8> */
[----:B0-----:R-:W-:-:S04]  /*0960*/  IMAD.WIDE R6, R7, 0x4, R4 ;  /* 0x0000000407067825 */ /* 0x001fc800078e0204 */
[----:B-1----:R-:W-:-:S04]  /*0970*/  IMAD.WIDE.U32 R4, R2, 0x4, R8 ;  /* 0x0000000402047825 */ /* 0x002fc800078e0008 */
[C---:B------:R-:W-:Y:S01]  /*0980*/  IMAD.WIDE R8, R0.reuse, 0x4, R6 ;  /* 0x0000000400087825 */ /* 0x040fe200078e0206 */
[----:B------:R-:W2:Y:S04]  /*0990*/  LDG.E R14, desc[UR10][R4.64] ;  /* 0x0000000a040e7981 */ /* 0x000ea8000c1e1900 */
[----:B------:R-:W2:Y:S01]  /*09a0*/  LDG.E R7, desc[UR10][R6.64] ;  /* 0x0000000a06077981 */ /* 0x000ea2000c1e1900 */
[----:B------:R-:W-:-:S03]  /*09b0*/  IMAD.WIDE R10, R0, 0x4, R8 ;  /* 0x00000004000a7825 */ /* 0x000fc600078e0208 */
[----:B------:R-:W3:Y:S04]  /*09c0*/  LDG.E R9, desc[UR10][R8.64] ;  /* 0x0000000a08097981 */ /* 0x000ee8000c1e1900 */
[----:B------:R-:W3:Y:S01]  /*09d0*/  LDG.E R15, desc[UR10][R4.64+0x4] ;  /* 0x0000040a040f7981 */ /* 0x000ee2000c1e1900 */
[----:B------:R-:W-:-:S03]  /*09e0*/  IMAD.WIDE R12, R0, 0x4, R10 ;  /* 0x00000004000c7825 */ /* 0x000fc600078e020a */
[----:B------:R-:W4:Y:S04]  /*09f0*/  LDG.E R11, desc[UR10][R10.64] ;  /* 0x0000000a0a0b7981 */ /* 0x000f28000c1e1900 */
[----:B------:R-:W4:Y:S04]  /*0a00*/  LDG.E R17, desc[UR10][R4.64+0x8] ;  /* 0x0000080a04117981 */ /* 0x000f28000c1e1900 */
[----:B------:R-:W5:Y:S04]  /*0a10*/  LDG.E R13, desc[UR10][R12.64] ;  /* 0x0000000a0c0d7981 */ /* 0x000f68000c1e1900 */
[----:B------:R-:W5:Y:S01]  /*0a20*/  LDG.E R18, desc[UR10][R4.64+0xc] ;  /* 0x00000c0a04127981 */ /* 0x000f62000c1e1900 */
[----:B------:R-:W-:Y:S01]  /*0a30*/  IADD3 R2, PT, PT, R2, 0x4, RZ ;  /* 0x0000000402027810 */ /* 0x000fe20007ffe0ff */
[----:B--2---:R-:W-:-:S04]  /*0a40*/  FFMA R14, R7, R14, R16 ;  /* 0x0000000e070e7223 */ /* 0x004fc80000000010 */
[----:B---3--:R-:W-:-:S04]  /*0a50*/  FFMA R14, R9, R15, R14 ;  /* 0x0000000f090e7223 */ /* 0x008fc8000000000e */
[----:B----4-:R-:W-:-:S04]  /*0a60*/  FFMA R14, R11, R17, R14 ;  /* 0x000000110b0e7223 */ /* 0x010fc8000000000e */
[----:B-----5:R-:W-:-:S07]  /*0a70*/  FFMA R16, R13, R18, R14 ;  /* 0x000000120d107223 */ /* 0x020fce000000000e */
.L_x_49:
[----:B------:R-:W-:Y:S05]  /*0a80*/  BRA.U !UP1, `(.L_x_45) ;  /* 0x0000000109447547 */ /* 0x000fea000b800000 */
[----:B------:R-:W0:Y:S01]  /*0a90*/  LDC.64 R4, c[0x0][0x388] ;  /* 0x0000e200ff047b82 */ /* 0x000e220000000a00 */
[----:B------:R-:W-:Y:S01]  /*0aa0*/  IMAD R11, R2, R0, R3 ;  /* 0x00000000020b7224 */ /* 0x000fe200078e0203 */
[----:B------:R-:W-:-:S06]  /*0ab0*/  UIADD3 UR4, UPT, UPT, -UR4, URZ, URZ ;  /* 0x000000ff04047290 */ /* 0x000fcc000fffe1ff */
[----:B------:R-:W1:Y:S01]  /*0ac0*/  LDC.64 R8, c[0x0][0x380] ;  /* 0x0000e000ff087b82 */ /* 0x000e620000000a00 */
[----:B0-----:R-:W-:-:S03]  /*0ad0*/  IMAD.WIDE.U32 R4, R2, 0x4, R4 ;  /* 0x0000000402047825 */ /* 0x001fc600078e0004 */
[----:B------:R-:W-:Y:S02]  /*0ae0*/  MOV R6, R4 ;  /* 0x0000000400067202 */ /* 0x000fe40000000f00 */
[----:B------:R-:W-:-:S07]  /*0af0*/  MOV R7, R5 ;  /* 0x0000000500077202 */ /* 0x000fce0000000f00 */
.L_x_50:
[----:B-1----:R-:W-:Y:S01]  /*0b00*/  IMAD.WIDE R4, R11, 0x4, R8 ;  /* 0x000000040b047825 */ /* 0x002fe200078e0208 */
[----:B------:R0:W2:Y:S05]  /*0b10*/  LDG.E R2, desc[UR10][R6.64] ;  /* 0x0000000a06027981 */ /* 0x0000aa000c1e1900 */
[----:B------:R-:W2:Y:S01]  /*0b20*/  LDG.E R5, desc[UR10][R4.64] ;  /* 0x0000000a04057981 */ /* 0x000ea2000c1e1900 */
[----:B------:R-:W-:-:S04]  /*0b30*/  UIADD3 UR4, UPT, UPT, UR4, 0x1, URZ ;  /* 0x0000000104047890 */ /* 0x000fc8000fffe0ff */
[----:B------:R-:W-:Y:S01]  /*0b40*/  UISETP.NE.AND UP0, UPT, UR4, URZ, UPT ;  /* 0x000000ff0400728c */ /* 0x000fe2000bf05270 */
[----:B0-----:R-:W-:Y:S02]  /*0b50*/  IADD3 R6, P0, PT, R6, 0x4, RZ ;  /* 0x0000000406067810 */ /* 0x001fe40007f1e0ff */
[----:B------:R-:W-:Y:S02]  /*0b60*/  IADD3 R11, PT, PT, R11, R0, RZ ;  /* 0x000000000b0b7210 */ /* 0x000fe40007ffe0ff */
[----:B------:R-:W-:Y:S01]  /*0b70*/  IADD3.X R7, PT, PT, RZ, R7, RZ, P0, !PT ;  /* 0x00000007ff077210 */ /* 0x000fe200007fe4ff */
[----:B--2---:R-:W-:-:S03]  /*0b80*/  FFMA R16, R5, R2, R16 ;  /* 0x0000000205107223 */ /* 0x004fc60000000010 */
[----:B------:R-:W-:Y:S05]  /*0b90*/  BRA.U UP0, `(.L_x_50) ;  /* 0xfffffffd00d87547 */ /* 0x000fea000b83ffff */
.L_x_45:
[----:B------:R-:W0:Y:S02]  /*0ba0*/  LDC.64 R4, c[0x0][0x398] ;  /* 0x0000e600ff047b82 */ /* 0x000e240000000a00 */
[----:B0-----:R-:W-:-:S05]  /*0bb0*/  IMAD.WIDE R2, R3, 0x4, R4 ;  /* 0x0000000403027825 */ /* 0x001fca00078e0204 */
[----:B------:R-:W-:Y:S01]  /*0bc0*/  STG.E desc[UR10][R2.64], R16 ;  /* 0x0000001002007986 */ /* 0x000fe2000c10190a */
[----:B------:R-:W-:Y:S05]  /*0bd0*/  EXIT ;  /* 0x000000000000794d */ /* 0x000fea0003800000 */
.L_x_51:
        /* <DEDUP_REMOVED lines=10> */
.L_x_73:


//--------------------- .text._Z9matmulvecPfS_iiS_ --------------------------
	.section	.text._Z9matmulvecPfS_iiS_,"ax",@progbits
	.align	128
        .global         _Z9matmulvecPfS_iiS_
        .type           _Z9matmulvecPfS_iiS_,@function
        .size           _Z9matmulvecPfS_iiS_,(.L_x_74 - _Z9matmulvecPfS_iiS_)
        .other          _Z9matmulvecPfS_iiS_,@"STO_CUDA_ENTRY STV_DEFAULT"
_Z9matmulvecPfS_iiS_:
.text._Z9matmulvecPfS_iiS_:
[----:B------:R-:W-:Y:S01]  /*0000*/  LDC R1, c[0x0][0x37c] ;  /* 0x0000df00ff017b82 */ /* 0x000fe20000000800 */
[----:B------:R-:W0:Y:S07]  /*0010*/  S2R R3, SR_TID.X ;  /* 0x0000000000037919 */ /* 0x000e2e0000002100 */
[----:B------:R-:W0:Y:S01]  /*0020*/  S2UR UR4, SR_CTAID.X ;  /* 0x00000000000479c3 */ /* 0x000e220000002500 */
[----:B------:R-:W1:Y:S07]  /*0030*/  LDCU UR5, c[0x0][0x390] ;  /* 0x00007200ff0577ac */ /* 0x000e6e0008000800 */
[----:B------:R-:W0:Y:S02]  /*0040*/  LDC R0, c[0x0][0x360] ;  /* 0x0000d800ff007b82 */ /* 0x000e240000000800 */
[----:B0-----:R-:W-:-:S05]  /*0050*/  IMAD R0, R0, UR4, R3 ;  /* 0x0000000400007c24 */ /* 0x001fca000f8e0203 */
[----:B-1----:R-:W-:-:S13]  /*0060*/  ISETP.GE.AND P0, PT, R0, UR5, PT ;  /* 0x0000000500007c0c */ /* 0x002fda000bf06270 */
[----:B------:R-:W-:Y:S05]  /*0070*/  @P0 EXIT ;  /* 0x000000000000094d */ /* 0x000fea0003800000 */
[----:B------:R-:W0:Y:S01]  /*0080*/  LDCU UR8, c[0x0][0x394] ;  /* 0x00007280ff0877ac */ /* 0x000e220008000800 */
[----:B------:R-:W-:Y:S01]  /*0090*/  HFMA2 R15, -RZ, RZ, 0, 0 ;  /* 0x00000000ff0f7431 */ /* 0x000fe200000001ff */
[----:B------:R-:W1:Y:S01]  /*00a0*/  LDCU.64 UR16, c[0x0][0x358] ;  /* 0x00006b00ff1077ac */ /* 0x000e620008000a00 */
[----:B0-----:R-:W-:-:S09]  /*00b0*/  UISETP.GE.AND UP0, UPT, UR8, 0x1, UPT ;  /* 0x000000010800788c */ /* 0x001fd2000bf06270 */
[----:B-1----:R-:W-:Y:S05]  /*00c0*/  BRA.U !UP0, `(.L_x_52) ;  /* 0x0000000908647547 */ /* 0x002fea000b800000 */
[----:B------:R-:W-:Y:S02]  /*00d0*/  UISETP.GE.U32.AND UP1, UPT, UR8, 0x10, UPT ;  /* 0x000000100800788c */ /* 0x000fe4000bf26070 */
[----:B------:R-:W-:Y:S01]  /*00e0*/  IMAD R7, R0, UR8, RZ ;  /* 0x0000000800077c24 */ /* 0x000fe2000f8e02ff */
[----:B------:R-:W-:Y:S01]  /*00f0*/  ULOP3.LUT UR9, UR8, 0xf, URZ, 0xc0, !UPT ;  /* 0x0000000f08097892 */ /* 0x000fe2000f8ec0ff */
[----:B------:R-:W-:Y:S02]  /*0100*/  MOV R15, RZ ;  /* 0x000000ff000f7202 */ /* 0x000fe40000000f00 */
[----:B------:R-:W-:Y:S01]  /*0110*/  MOV R8, RZ ;  /* 0x000000ff00087202 */ /* 0x000fe20000000f00 */
[----:B------:R-:W-:Y:S02]  /*0120*/  UISETP.NE.AND UP0, UPT, UR9, URZ, UPT ;  /* 0x000000ff0900728c */ /* 0x000fe4000bf05270 */
[----:B------:R-:W-:Y:S09]  /*0130*/  BRA.U !UP1, `(.L_x_53) ;  /* 0x0000000509147547 */ /* 0x000ff2000b800000 */
[----:B------:R-:W0:Y:S01]  /*0140*/  LDCU.128 UR12, c[0x0][0x380] ;  /* 0x00007000ff0c77ac */ /* 0x000e220008000c00 */
[----:B------:R-:W-:Y:S02]  /*0150*/  MOV R15, RZ ;  /* 0x000000ff000f7202 */ /* 0x000fe40000000f00 */
[----:B------:R-:W-:Y:S01]  /*0160*/  MOV R6, R7 ;  /* 0x0000000700067202 */ /* 0x000fe20000000f00 */
[----:B------:R-:W-:-:S04]  /*0170*/  ULOP3.LUT UR10, UR8, 0x7ffffff0, URZ, 0xc0, !UPT ;  /* 0x7ffffff0080a7892 */ /* 0x000fc8000f8ec0ff */
[----:B------:R-:W-:Y:S02]  /*0180*/  UIADD3 UR11, UPT, UPT, -UR10, URZ, URZ ;  /* 0x000000ff0a0b7290 */ /* 0x000fe4000fffe1ff */
[----:B------:R-:W-:Y:S01]  /*0190*/  MOV R8, UR10 ;  /* 0x0000000a00087c02 */ /* 0x000fe20008000f00 */
[----:B0-----:R-:W-:Y:S02]  /*01a0*/  UIADD3 UR4, UP2, UPT, UR14, 0x20, URZ ;  /* 0x000000200e047890 */ /* 0x001fe4000ff5e0ff */
[----:B------:R-:W-:Y:S02]  /*01b0*/  UIADD3 UR6, UP1, UPT, UR12, 0x20, URZ ;  /* 0x000000200c067890 */ /* 0x000fe4000ff3e0ff */
[----:B------:R-:W-:Y:S02]  /*01c0*/  UIADD3.X UR5, UPT, UPT, URZ, UR15, URZ, UP2, !UPT ;  /* 0x0000000fff057290 */ /* 0x000fe400097fe4ff */
[----:B------:R-:W-:Y:S01]  /*01d0*/  MOV R2, UR4 ;  /* 0x0000000400027c02 */ /* 0x000fe20008000f00 */
[----:B------:R-:W-:-:S03]  /*01e0*/  UIADD3.X UR7, UPT, UPT, URZ, UR13, URZ, UP1, !UPT ;  /* 0x0000000dff077290 */ /* 0x000fc60008ffe4ff */
[----:B------:R-:W-:-:S09]  /*01f0*/  MOV R3, UR5 ;  /* 0x0000000500037c02 */ /* 0x000fd20008000f00 */
.L_x_54:
[----:B------:R-:W-:Y:S01]  /*0200*/  MOV R4, UR6 ;  /* 0x0000000600047c02 */ /* 0x000fe20008000f00 */
[----:B------:R-:W2:Y:S01]  /*0210*/  LDG.E R17, desc[UR16][R2.64+-0x20] ;  /* 0xffffe01002117981 */ /* 0x000ea2000c1e1900 */
[----:B------:R-:W-:-:S03]  /*0220*/  MOV R5, UR7 ;  /* 0x0000000700057c02 */ /* 0x000fc60008000f00 */
[----:B------:R-:W3:Y:S01]  /*0230*/  LDG.E R25, desc[UR16][R2.64+-0x1c] ;  /* 0xffffe41002197981 */ /* 0x000ee2000c1e1900 */
[----:B------:R-:W-:-:S03]  /*0240*/  IMAD.WIDE R4, R6, 0x4, R4 ;  /* 0x0000000406047825 */ /* 0x000fc600078e0204 */
[----:B------:R-:W4:Y:S04]  /*0250*/  LDG.E R19, desc[UR16][R2.64+-0x18] ;  /* 0xffffe81002137981 */ /* 0x000f28000c1e1900 */
[----:B------:R-:W2:Y:S04]  /*0260*/  LDG.E R16, desc[UR16][R4.64+-0x20] ;  /* 0xffffe01004107981 */ /* 0x000ea8000c1e1900 */
[----:B------:R-:W3:Y:S04]  /*0270*/  LDG.E R18, desc[UR16][R4.64+-0x1c] ;  /* 0xffffe41004127981 */ /* 0x000ee8000c1e1900 */
[----:B------:R-:W4:Y:S04]  /*0280*/  LDG.E R20, desc[UR16][R4.64+-0x18] ;  /* 0xffffe81004147981 */ /* 0x000f28000c1e1900 */
[----:B------:R-:W5:Y:S04]  /*0290*/  LDG.E R22, desc[UR16][R2.64+-0x14] ;  /* 0xffffec1002167981 */ /* 0x000f68000c1e1900 */
        /* <DEDUP_REMOVED lines=8> */
[----:B------:R-:W5:Y:S01]  /*0320*/  LDG.E R14, desc[UR16][R4.64+-0x4] ;  /* 0xfffffc10040e7981 */ /* 0x000f62000c1e1900 */
[----:B--2---:R-:W-:-:S03]  /*0330*/  FFMA R17, R16, R17, R15 ;  /* 0x0000001110117223 */ /* 0x004fc6000000000f */
[----:B------:R-:W2:Y:S04]  /*0340*/  LDG.E R15, desc[UR16][R2.64] ;  /* 0x00000010020f7981 */ /* 0x000ea8000c1e1900 */
[----:B------:R-:W2:Y:S01]  /*0350*/  LDG.E R16, desc[UR16][R4.64] ;  /* 0x0000001004107981 */ /* 0x000ea2000c1e1900 */
[----:B---3--:R-:W-:-:S03]  /*0360*/  FFMA R25, R18, R25, R17 ;  /* 0x0000001912197223 */ /* 0x008fc60000000011 */
[----:B------:R-:W3:Y:S01]  /*0370*/  LDG.E R17, desc[UR16][R2.64+0x4] ;  /* 0x0000041002117981 */ /* 0x000ee2000c1e1900 */
[----:B----4-:R-:W-:-:S03]  /*0380*/  FFMA R26, R20, R19, R25 ;  /* 0x00000013141a7223 */ /* 0x010fc60000000019 */
[----:B------:R-:W3:Y:S04]  /*0390*/  LDG.E R18, desc[UR16][R4.64+0x4] ;  /* 0x0000041004127981 */ /* 0x000ee8000c1e1900 */
[----:B------:R-:W4:Y:S01]  /*03a0*/  LDG.E R20, desc[UR16][R2.64+0x8] ;  /* 0x0000081002147981 */ /* 0x000f22000c1e1900 */
[----:B-----5:R-:W-:-:S03]  /*03b0*/  FFMA R25, R21, R22, R26 ;  /* 0x0000001615197223 */ /* 0x020fc6000000001a */
[----:B------:R-:W4:Y:S04]  /*03c0*/  LDG.E R19, desc[UR16][R4.64+0x8] ;  /* 0x0000081004137981 */ /* 0x000f28000c1e1900 */
[----:B------:R-:W5:Y:S01]  /*03d0*/  LDG.E R22, desc[UR16][R2.64+0xc] ;  /* 0x00000c1002167981 */ /* 0x000f62000c1e1900 */
[----:B------:R-:W-:-:S03]  /*03e0*/  FFMA R25, R24, R23, R25 ;  /* 0x0000001718197223 */ /* 0x000fc60000000019 */
[----:B------:R-:W5:Y:S04]  /*03f0*/  LDG.E R21, desc[UR16][R4.64+0xc] ;  /* 0x00000c1004157981 */ /* 0x000f68000c1e1900 */
[----:B------:R-:W5:Y:S01]  /*0400*/  LDG.E R24, desc[UR16][R2.64+0x10] ;  /* 0x0000101002187981 */ /* 0x000f62000c1e1900 */
[----:B------:R-:W-:-:S03]  /*0410*/  FFMA R25, R10, R9, R25 ;  /* 0x000000090a197223 */ /* 0x000fc60000000019 */
[----:B------:R-:W5:Y:S04]  /*0420*/  LDG.E R23, desc[UR16][R4.64+0x10] ;  /* 0x0000101004177981 */ /* 0x000f68000c1e1900 */
[----:B------:R-:W5:Y:S01]  /*0430*/  LDG.E R10, desc[UR16][R2.64+0x14] ;  /* 0x00001410020a7981 */ /* 0x000f62000c1e1900 */
[----:B------:R-:W-:-:S03]  /*0440*/  FFMA R27, R12, R11, R25 ;  /* 0x0000000b0c1b7223 */ /* 0x000fc60000000019 */
[----:B------:R-:W5:Y:S04]  /*0450*/  LDG.E R9, desc[UR16][R4.64+0x14] ;  /* 0x0000141004097981 */ /* 0x000f68000c1e1900 */
[----:B------:R-:W5:Y:S04]  /*0460*/  LDG.E R11, desc[UR16][R2.64+0x18] ;  /* 0x00001810020b7981 */ /* 0x000f68000c1e1900 */
[----:B------:R-:W5:Y:S04]  /*0470*/  LDG.E R12, desc[UR16][R4.64+0x18] ;  /* 0x00001810040c7981 */ /* 0x000f68000c1e1900 */
[----:B------:R-:W5:Y:S04]  /*0480*/  LDG.E R25, desc[UR16][R4.64+0x1c] ;  /* 0x00001c1004197981 */ /* 0x000f68000c1e1900 */
[----:B------:R0:W5:Y:S01]  /*0490*/  LDG.E R26, desc[UR16][R2.64+0x1c] ;  /* 0x00001c10021a7981 */ /* 0x000162000c1e1900 */
[----:B------:R-:W-:Y:S01]  /*04a0*/  FFMA R13, R14, R13, R27 ;  /* 0x0000000d0e0d7223 */ /* 0x000fe2000000001b */
[----:B------:R-:W-:-:S04]  /*04b0*/  UIADD3 UR11, UPT, UPT, UR11, 0x10, URZ ;  /* 0x000000100b0b7890 */ /* 0x000fc8000fffe0ff */
[----:B------:R-:W-:Y:S01]  /*04c0*/  UISETP.NE.AND UP1, UPT, UR11, URZ, UPT ;  /* 0x000000ff0b00728c */ /* 0x000fe2000bf25270 */
[----:B0-----:R-:W-:Y:S02]  /*04d0*/  IADD3 R2, P0, PT, R2, 0x40, RZ ;  /* 0x0000004002027810 */ /* 0x001fe40007f1e0ff */
[----:B------:R-:W-:Y:S02]  /*04e0*/  IADD3 R6, PT, PT, R6, 0x10, RZ ;  /* 0x0000001006067810 */ /* 0x000fe40007ffe0ff */
        /* <DEDUP_REMOVED lines=10> */
.L_x_53:
[----:B------:R-:W-:Y:S05]  /*0590*/  BRA.U !UP0, `(.L_x_52) ;  /* 0x0000000508307547 */ /* 0x000fea000b800000 */
[----:B------:R-:W-:Y:S02]  /*05a0*/  UISETP.GE.U32.AND UP0, UPT, UR9, 0x8, UPT ;  /* 0x000000080900788c */ /* 0x000fe4000bf06070 */
[----:B------:R-:W-:-:S04]  /*05b0*/  ULOP3.LUT UR5, UR8, 0x7, URZ, 0xc0, !UPT ;  /* 0x0000000708057892 */ /* 0x000fc8000f8ec0ff */
[----:B------:R-:W-:-:S03]  /*05c0*/  UISETP.NE.AND UP1, UPT, UR5, URZ, UPT ;  /* 0x000000ff0500728c */ /* 0x000fc6000bf25270 */
[----:B------:R-:W-:Y:S08]  /*05d0*/  BRA.U !UP0, `(.L_x_55) ;  /* 0x0000000108787547 */ /* 0x000ff0000b800000 */
[----:B------:R-:W0:Y:S01]  /*05e0*/  LDC.64 R2, c[0x0][0x380] ;  /* 0x0000e000ff027b82 */ /* 0x000e220000000a00 */
[----:B------:R-:W-:-:S07]  /*05f0*/  IADD3 R9, PT, PT, R7, R8, RZ ;  /* 0x0000000807097210 */ /* 0x000fce0007ffe0ff */
[----:B------:R-:W1:Y:S01]  /*0600*/  LDC.64 R4, c[0x0][0x388] ;  /* 0x0000e200ff047b82 */ /* 0x000e620000000a00 */
[----:B0-----:R-:W-:-:S05]  /*0610*/  IMAD.WIDE R2, R9, 0x4, R2 ;  /* 0x0000000409027825 */ /* 0x001fca00078e0202 */
[----:B------:R-:W2:Y:S01]  /*0620*/  LDG.E R10, desc[UR16][R2.64] ;  /* 0x00000010020a7981 */ /* 0x000ea2000c1e1900 */
[----:B-1----:R-:W-:-:S03]  /*0630*/  IMAD.WIDE.U32 R4, R8, 0x4, R4 ;  /* 0x0000000408047825 */ /* 0x002fc600078e0004 */
[----:B------:R-:W3:Y:S04]  /*0640*/  LDG.E R13, desc[UR16][R2.64+0x4] ;  /* 0x00000410020d7981 */ /* 0x000ee8000c1e1900 */
[----:B------:R-:W2:Y:S04]  /*0650*/  LDG.E R11, desc[UR16][R4.64] ;  /* 0x00000010040b7981 */ /* 0x000ea8000c1e1900 */
[----:B------:R-:W3:Y:S04]  /*0660*/  LDG.E R12, desc[UR16][R4.64+0x4] ;  /* 0x00000410040c7981 */ /* 0x000ee8000c1e1900 */
[----:B------:R-:W4:Y:S04]  /*0670*/  LDG.E R17, desc[UR16][R2.64+0x8] ;  /* 0x0000081002117981 */ /* 0x000f28000c1e1900 */
        /* <DEDUP_REMOVED lines=20> */
.L_x_55:
        /* <DEDUP_REMOVED lines=23> */
.L_x_56:
[----:B------:R-:W-:Y:S05]  /*0930*/  BRA.U !UP1, `(.L_x_52) ;  /* 0x0000000109487547 */ /* 0x000fea000b800000 */
[----:B------:R-:W0:Y:S01]  /*0940*/  LDC.64 R2, c[0x0][0x388] ;  /* 0x0000e200ff027b82 */ /* 0x000e220000000a00 */
[----:B------:R-:W-:Y:S01]  /*0950*/  IADD3 R7, PT, PT, R7, R8, RZ ;  /* 0x0000000807077210 */ /* 0x000fe20007ffe0ff */
[----:B------:R-:W-:-:S06]  /*0960*/  UIADD3 UR4, UPT, UPT, -UR4, URZ, URZ ;  /* 0x000000ff04047290 */ /* 0x000fcc000fffe1ff */
[----:B------:R-:W1:Y:S01]  /*0970*/  LDC.64 R10, c[0x0][0x380] ;  /* 0x0000e000ff0a7b82 */ /* 0x000e620000000a00 */
[----:B0-----:R-:W-:-:S03]  /*0980*/  IMAD.WIDE.U32 R2, R8, 0x4, R2 ;  /* 0x0000000408027825 */ /* 0x001fc600078e0002 */
[----:B------:R-:W-:Y:S02]  /*0990*/  MOV R6, R2 ;  /* 0x0000000200067202 */ /* 0x000fe40000000f00 */
[----:B------:R-:W-:-:S07]  /*09a0*/  MOV R5, R3 ;  /* 0x0000000300057202 */ /* 0x000fce0000000f00 */
.L_x_57:
[----:B-1----:R-:W-:Y:S01]  /*09b0*/  IMAD.WIDE R2, R7, 0x4, R10 ;  /* 0x0000000407027825 */ /* 0x002fe200078e020a */
[----:B------:R-:W-:-:S05]  /*09c0*/  MOV R4, R6 ;  /* 0x0000000600047202 */ /* 0x000fca0000000f00 */
[----:B------:R-:W2:Y:S04]  /*09d0*/  LDG.E R2, desc[UR16][R2.64] ;  /* 0x0000001002027981 */ /* 0x000ea8000c1e1900 */
[----:B------:R0:W2:Y:S01]  /*09e0*/  LDG.E R4, desc[UR16][R4.64] ;  /* 0x0000001004047981 */ /* 0x0000a2000c1e1900 */
[----:B------:R-:W-:Y:S01]  /*09f0*/  UIADD3 UR4, UPT, UPT, UR4, 0x1, URZ ;  /* 0x0000000104047890 */ /* 0x000fe2000fffe0ff */
[----:B------:R-:W-:Y:S02]  /*0a00*/  IADD3 R6, P0, PT, R6, 0x4, RZ ;  /* 0x0000000406067810 */ /* 0x000fe40007f1e0ff */
[----:B------:R-:W-:Y:S01]  /*0a10*/  IADD3 R7, PT, PT, R7, 0x1, RZ ;  /* 0x0000000107077810 */ /* 0x000fe20007ffe0ff */
[----:B------:R-:W-:Y:S01]  /*0a20*/  UISETP.NE.AND UP0, UPT, UR4, URZ, UPT ;  /* 0x000000ff0400728c */ /* 0x000fe2000bf05270 */
[----:B0-----:R-:W-:Y:S01]  /*0a30*/  IADD3.X R5, PT, PT, RZ, R5, RZ, P0, !PT ;  /* 0x00000005ff057210 */ /* 0x001fe200007fe4ff */
[----:B--2---:R-:W-:-:S07]  /*0a40*/  FFMA R15, R2, R4, R15 ;  /* 0x00000004020f7223 */ /* 0x004fce000000000f */
[----:B------:R-:W-:Y:S05]  /*0a50*/  BRA.U UP0, `(.L_x_57) ;  /* 0xfffffffd00d47547 */ /* 0x000fea000b83ffff */
.L_x_52:
[----:B------:R-:W0:Y:S02]  /*0a60*/  LDC.64 R2, c[0x0][0x398] ;  /* 0x0000e600ff027b82 */ /* 0x000e240000000a00 */
[----:B0-----:R-:W-:-:S05]  /*0a70*/  IMAD.WIDE R2, R0, 0x4, R2 ;  /* 0x0000000400027825 */ /* 0x001fca00078e0202 */
[----:B------:R-:W-:Y:S01]  /*0a80*/  STG.E desc[UR16][R2.64], R15 ;  /* 0x0000000f02007986 */ /* 0x000fe2000c101910 */
[----:B------:R-:W-:Y:S05]  /*0a90*/  EXIT ;  /* 0x000000000000794d */ /* 0x000fea0003800000 */
.L_x_58:
        /* <DEDUP_REMOVED lines=14> */
.L_x_74:


//--------------------- .nv.shared.reserved.0     --------------------------
	.section	.nv.shared.reserved.0,"aw",@nobits
	.weak		__nv_reservedSMEM_offset_0_alias
	.size		__nv_reservedSMEM_offset_0_alias, 0, 64
	.other		__nv_reservedSMEM_offset_0_alias,@"STO_CUDA_RESERVED_SHARED STV_DEFAULT"
__nv_reservedSMEM_offset_0_alias:
	.zero		0
	.zero		64


//--------------------- .nv.constant0._Z20weight_update_kernelPfS_S_f --------------------------
	.section	.nv.constant0._Z20weight_update_kernelPfS_S_f,"a",@progbits
	.sectionflags	@""
	.align	4
.nv.constant0._Z20weight_update_kernelPfS_S_f:
	.zero		924


//--------------------- .nv.constant0._Z17mean_square_errorPfS_m --------------------------
	.section	.nv.constant0._Z17mean_square_errorPfS_m,"a",@progbits
	.sectionflags	@""
	.align	4
.nv.constant0._Z17mean_square_errorPfS_m:
	.zero		920


//--------------------- .nv.constant0._Z13cross_entropyPfS_m --------------------------
	.section	.nv.constant0._Z13cross_entropyPfS_m,"a",@progbits
	.sectionflags	@""
	.align	4
.nv.constant0._Z13cross_entropyPfS_m:
	.zero		920


//--------------------- .nv.constant0._Z20sigmoid_square_errorPfS_mi --------------------------
	.section	.nv.constant0._Z20sigmoid_square_errorPfS_mi,"a",@progbits
	.sectionflags	@""
	.align	4
.nv.constant0._Z20sigmoid_square_errorPfS_mi:
	.zero		924


//--------------------- .nv.constant0._Z21softmax_crossen_errorPfS_mi --------------------------
	.section	.nv.constant0._Z21softmax_crossen_errorPfS_mi,"a",@progbits
	.sectionflags	@""
	.align	4
.nv.constant0._Z21softmax_crossen_errorPfS_mi:
	.zero		924


//--------------------- .nv.constant0._Z14softmax_kernelPfS_m --------------------------
	.section	.nv.constant0._Z14softmax_kernelPfS_m,"a",@progbits
	.sectionflags	@""
	.align	4
.nv.constant0._Z14softmax_kernelPfS_m:
	.zero		920


//--------------------- .nv.constant0._Z15relu_derivativePfS_m --------------------------
	.section	.nv.constant0._Z15relu_derivativePfS_m,"a",@progbits
	.sectionflags	@""
	.align	4
.nv.constant0._Z15relu_derivativePfS_m:
	.zero		920


//--------------------- .nv.constant0._Z14elementwisemulPfS_S_m --------------------------
	.section	.nv.constant0._Z14elementwisemulPfS_S_m,"a",@progbits
	.sectionflags	@""
	.align	4
.nv.constant0._Z14elementwisemulPfS_S_m:
	.zero		928


//--------------------- .nv.constant0._Z18sigmoid_derivativePfS_m --------------------------
	.section	.nv.constant0._Z18sigmoid_derivativePfS_m,"a",@progbits
	.sectionflags	@""
	.align	4
.nv.constant0._Z18sigmoid_derivativePfS_m:
	.zero		920


//--------------------- .nv.constant0._Z14sigmoid_kernelPfS_m --------------------------
	.section	.nv.constant0._Z14sigmoid_kernelPfS_m,"a",@progbits
	.sectionflags	@""
	.align	4
.nv.constant0._Z14sigmoid_kernelPfS_m:
	.zero		920


//--------------------- .nv.constant0._Z11relu_kernelPfS_m --------------------------
	.section	.nv.constant0._Z11relu_kernelPfS_m,"a",@progbits
	.sectionflags	@""
	.align	4
.nv.constant0._Z11relu_kernelPfS_m:
	.zero		920


//--------------------- .nv.constant0._Z10matTmulvecPfS_iiS_ --------------------------
	.section	.nv.constant0._Z10matTmulvecPfS_iiS_,"a",@progbits
	.sectionflags	@""
	.align	4
.nv.constant0._Z10matTmulvecPfS_iiS_:
	.zero		928


//--------------------- .nv.constant0._Z9matmulvecPfS_iiS_ --------------------------
	.section	.nv.constant0._Z9matmulvecPfS_iiS_,"a",@progbits
	.sectionflags	@""
	.align	4
.nv.constant0._Z9matmulvecPfS_iiS_:
	.zero		928


//--------------------- SYMBOLS --------------------------

	.type		.nv.reservedSmem.offset0,@object
	.size		.nv.reservedSmem.offset0,0x4
